//
// Generated by NVIDIA NVVM Compiler
//
// Compiler Build ID: CL-36424714
// Cuda compilation tools, release 13.0, V13.0.88
// Based on NVVM 20.0.0
//

.version 9.0
.target sm_100
.address_size 64

	// .globl	_Z14processRequestiPiS_S_S_S_S_S_S_S_
.global .align 1 .b8 _ZN34_INTERNAL_d485d004_4_k_cu_255103cd4cuda3std3__45__cpo5beginE[1];
.global .align 1 .b8 _ZN34_INTERNAL_d485d004_4_k_cu_255103cd4cuda3std3__45__cpo3endE[1];
.global .align 1 .b8 _ZN34_INTERNAL_d485d004_4_k_cu_255103cd4cuda3std3__45__cpo6cbeginE[1];
.global .align 1 .b8 _ZN34_INTERNAL_d485d004_4_k_cu_255103cd4cuda3std3__45__cpo4cendE[1];
.global .align 1 .b8 _ZN34_INTERNAL_d485d004_4_k_cu_255103cd4cuda3std3__45__cpo6rbeginE[1];
.global .align 1 .b8 _ZN34_INTERNAL_d485d004_4_k_cu_255103cd4cuda3std3__45__cpo4rendE[1];
.global .align 1 .b8 _ZN34_INTERNAL_d485d004_4_k_cu_255103cd4cuda3std3__45__cpo7crbeginE[1];
.global .align 1 .b8 _ZN34_INTERNAL_d485d004_4_k_cu_255103cd4cuda3std3__45__cpo5crendE[1];
.global .align 1 .b8 _ZN34_INTERNAL_d485d004_4_k_cu_255103cd4cuda3std3__436_GLOBAL__N__d485d004_4_k_cu_255103cd6ignoreE[1];
.global .align 1 .b8 _ZN34_INTERNAL_d485d004_4_k_cu_255103cd4cuda3std3__419piecewise_constructE[1];
.global .align 1 .b8 _ZN34_INTERNAL_d485d004_4_k_cu_255103cd4cuda3std3__48in_placeE[1];
.global .align 1 .b8 _ZN34_INTERNAL_d485d004_4_k_cu_255103cd4cuda3std3__420unreachable_sentinelE[1];
.global .align 1 .b8 _ZN34_INTERNAL_d485d004_4_k_cu_255103cd4cuda3std3__47nulloptE[1];
.global .align 1 .b8 _ZN34_INTERNAL_d485d004_4_k_cu_255103cd4cuda3std3__48unexpectE[1];
.global .align 1 .b8 _ZN34_INTERNAL_d485d004_4_k_cu_255103cd4cuda3std6ranges3__45__cpo4swapE[1];
.global .align 1 .b8 _ZN34_INTERNAL_d485d004_4_k_cu_255103cd4cuda3std6ranges3__45__cpo9iter_moveE[1];
.global .align 1 .b8 _ZN34_INTERNAL_d485d004_4_k_cu_255103cd4cuda3std6ranges3__45__cpo5beginE[1];
.global .align 1 .b8 _ZN34_INTERNAL_d485d004_4_k_cu_255103cd4cuda3std6ranges3__45__cpo3endE[1];
.global .align 1 .b8 _ZN34_INTERNAL_d485d004_4_k_cu_255103cd4cuda3std6ranges3__45__cpo6cbeginE[1];
.global .align 1 .b8 _ZN34_INTERNAL_d485d004_4_k_cu_255103cd4cuda3std6ranges3__45__cpo4cendE[1];
.global .align 1 .b8 _ZN34_INTERNAL_d485d004_4_k_cu_255103cd4cuda3std6ranges3__45__cpo7advanceE[1];
.global .align 1 .b8 _ZN34_INTERNAL_d485d004_4_k_cu_255103cd4cuda3std6ranges3__45__cpo9iter_swapE[1];
.global .align 1 .b8 _ZN34_INTERNAL_d485d004_4_k_cu_255103cd4cuda3std6ranges3__45__cpo4nextE[1];
.global .align 1 .b8 _ZN34_INTERNAL_d485d004_4_k_cu_255103cd4cuda3std6ranges3__45__cpo4prevE[1];
.global .align 1 .b8 _ZN34_INTERNAL_d485d004_4_k_cu_255103cd4cuda3std6ranges3__45__cpo4dataE[1];
.global .align 1 .b8 _ZN34_INTERNAL_d485d004_4_k_cu_255103cd4cuda3std6ranges3__45__cpo5cdataE[1];
.global .align 1 .b8 _ZN34_INTERNAL_d485d004_4_k_cu_255103cd4cuda3std6ranges3__45__cpo4sizeE[1];
.global .align 1 .b8 _ZN34_INTERNAL_d485d004_4_k_cu_255103cd4cuda3std6ranges3__45__cpo5ssizeE[1];
.global .align 1 .b8 _ZN34_INTERNAL_d485d004_4_k_cu_255103cd4cuda3std6ranges3__45__cpo8distanceE[1];
.global .align 1 .b8 _ZN34_INTERNAL_d485d004_4_k_cu_255103cd6thrust24THRUST_300001_SM_1000_NS8cuda_cub3parE[1];
.global .align 1 .b8 _ZN34_INTERNAL_d485d004_4_k_cu_255103cd6thrust24THRUST_300001_SM_1000_NS8cuda_cub10par_nosyncE[1];
.global .align 1 .b8 _ZN34_INTERNAL_d485d004_4_k_cu_255103cd6thrust24THRUST_300001_SM_1000_NS6system6detail10sequential3seqE[1];
.global .align 1 .b8 _ZN34_INTERNAL_d485d004_4_k_cu_255103cd6thrust24THRUST_300001_SM_1000_NS6system3cpp3parE[1];
.global .align 1 .b8 _ZN34_INTERNAL_d485d004_4_k_cu_255103cd6thrust24THRUST_300001_SM_1000_NS12placeholders2_1E[1];
.global .align 1 .b8 _ZN34_INTERNAL_d485d004_4_k_cu_255103cd6thrust24THRUST_300001_SM_1000_NS12placeholders2_2E[1];
.global .align 1 .b8 _ZN34_INTERNAL_d485d004_4_k_cu_255103cd6thrust24THRUST_300001_SM_1000_NS12placeholders2_3E[1];
.global .align 1 .b8 _ZN34_INTERNAL_d485d004_4_k_cu_255103cd6thrust24THRUST_300001_SM_1000_NS12placeholders2_4E[1];
.global .align 1 .b8 _ZN34_INTERNAL_d485d004_4_k_cu_255103cd6thrust24THRUST_300001_SM_1000_NS12placeholders2_5E[1];
.global .align 1 .b8 _ZN34_INTERNAL_d485d004_4_k_cu_255103cd6thrust24THRUST_300001_SM_1000_NS12placeholders2_6E[1];
.global .align 1 .b8 _ZN34_INTERNAL_d485d004_4_k_cu_255103cd6thrust24THRUST_300001_SM_1000_NS12placeholders2_7E[1];
.global .align 1 .b8 _ZN34_INTERNAL_d485d004_4_k_cu_255103cd6thrust24THRUST_300001_SM_1000_NS12placeholders2_8E[1];
.global .align 1 .b8 _ZN34_INTERNAL_d485d004_4_k_cu_255103cd6thrust24THRUST_300001_SM_1000_NS12placeholders2_9E[1];
.global .align 1 .b8 _ZN34_INTERNAL_d485d004_4_k_cu_255103cd6thrust24THRUST_300001_SM_1000_NS12placeholders3_10E[1];
.global .align 1 .b8 _ZN34_INTERNAL_d485d004_4_k_cu_255103cd6thrust24THRUST_300001_SM_1000_NS3seqE[1];
.global .align 1 .b8 _ZN34_INTERNAL_d485d004_4_k_cu_255103cd6thrust24THRUST_300001_SM_1000_NS6deviceE[1];

.visible .entry _Z14processRequestiPiS_S_S_S_S_S_S_S_(
	.param .u32 _Z14processRequestiPiS_S_S_S_S_S_S_S__param_0,
	.param .u64 .ptr .align 1 _Z14processRequestiPiS_S_S_S_S_S_S_S__param_1,
	.param .u64 .ptr .align 1 _Z14processRequestiPiS_S_S_S_S_S_S_S__param_2,
	.param .u64 .ptr .align 1 _Z14processRequestiPiS_S_S_S_S_S_S_S__param_3,
	.param .u64 .ptr .align 1 _Z14processRequestiPiS_S_S_S_S_S_S_S__param_4,
	.param .u64 .ptr .align 1 _Z14processRequestiPiS_S_S_S_S_S_S_S__param_5,
	.param .u64 .ptr .align 1 _Z14processRequestiPiS_S_S_S_S_S_S_S__param_6,
	.param .u64 .ptr .align 1 _Z14processRequestiPiS_S_S_S_S_S_S_S__param_7,
	.param .u64 .ptr .align 1 _Z14processRequestiPiS_S_S_S_S_S_S_S__param_8,
	.param .u64 .ptr .align 1 _Z14processRequestiPiS_S_S_S_S_S_S_S__param_9
)
{
	.local .align 16 .b8 	__local_depot0[96];
	.reg .b64 	%SP;
	.reg .b64 	%SPL;
	.reg .pred 	%p<14>;
	.reg .b32 	%r<40>;
	.reg .b64 	%rd<39>;

	mov.u64 	%SPL, __local_depot0;
	ld.param.u32 	%r22, [_Z14processRequestiPiS_S_S_S_S_S_S_S__param_0];
	ld.param.u64 	%rd11, [_Z14processRequestiPiS_S_S_S_S_S_S_S__param_1];
	ld.param.u64 	%rd12, [_Z14processRequestiPiS_S_S_S_S_S_S_S__param_2];
	ld.param.u64 	%rd18, [_Z14processRequestiPiS_S_S_S_S_S_S_S__param_3];
	ld.param.u64 	%rd13, [_Z14processRequestiPiS_S_S_S_S_S_S_S__param_4];
	ld.param.u64 	%rd14, [_Z14processRequestiPiS_S_S_S_S_S_S_S__param_5];
	ld.param.u64 	%rd15, [_Z14processRequestiPiS_S_S_S_S_S_S_S__param_6];
	ld.param.u64 	%rd16, [_Z14processRequestiPiS_S_S_S_S_S_S_S__param_7];
	ld.param.u64 	%rd17, [_Z14processRequestiPiS_S_S_S_S_S_S_S__param_8];
	cvta.to.global.u64 	%rd1, %rd18;
	add.u64 	%rd2, %SPL, 0;
	mov.u32 	%r23, %ctaid.x;
	mov.u32 	%r24, %ntid.x;
	mov.u32 	%r25, %tid.x;
	mad.lo.s32 	%r1, %r23, %r24, %r25;
	setp.ge.s32 	%p1, %r1, %r22;
	@%p1 bra 	$L__BB0_17;
	cvta.to.global.u64 	%rd20, %rd13;
	cvta.to.global.u64 	%rd21, %rd12;
	mov.b32 	%r34, 0;
	st.local.v4.u32 	[%rd2], {%r34, %r34, %r34, %r34};
	st.local.v4.u32 	[%rd2+16], {%r34, %r34, %r34, %r34};
	st.local.v4.u32 	[%rd2+32], {%r34, %r34, %r34, %r34};
	st.local.v4.u32 	[%rd2+48], {%r34, %r34, %r34, %r34};
	st.local.v4.u32 	[%rd2+64], {%r34, %r34, %r34, %r34};
	st.local.v4.u32 	[%rd2+80], {%r34, %r34, %r34, %r34};
	mul.wide.s32 	%rd22, %r1, 4;
	add.s64 	%rd23, %rd21, %rd22;
	ld.global.u32 	%r2, [%rd23];
	setp.eq.s32 	%p2, %r1, 0;
	add.s64 	%rd3, %rd20, %rd22;
	@%p2 bra 	$L__BB0_3;
	ld.global.u32 	%r34, [%rd3+-4];
$L__BB0_3:
	ld.global.u32 	%r5, [%rd3];
	add.s32 	%r35, %r34, 1;
	setp.ge.s32 	%p3, %r35, %r5;
	@%p3 bra 	$L__BB0_9;
$L__BB0_4:
	setp.le.s32 	%p4, %r35, %r34;
	@%p4 bra 	$L__BB0_8;
	mul.wide.s32 	%rd24, %r35, 4;
	add.s64 	%rd25, %rd1, %rd24;
	ld.global.u32 	%r8, [%rd25];
	mov.u32 	%r36, %r35;
$L__BB0_6:
	mul.wide.s32 	%rd26, %r36, 4;
	add.s64 	%rd10, %rd1, %rd26;
	ld.global.u32 	%r10, [%rd10+-4];
	setp.le.s32 	%p5, %r10, %r8;
	@%p5 bra 	$L__BB0_8;
	add.s32 	%r36, %r36, -1;
	st.global.u32 	[%rd10], %r10;
	st.global.u32 	[%rd10+-4], %r8;
	setp.gt.s32 	%p6, %r36, %r34;
	@%p6 bra 	$L__BB0_6;
$L__BB0_8:
	add.s32 	%r35, %r35, 1;
	setp.eq.s32 	%p7, %r35, %r5;
	@%p7 bra 	$L__BB0_9;
	bra.uni 	$L__BB0_4;
$L__BB0_9:
	setp.ge.s32 	%p8, %r34, %r5;
	@%p8 bra 	$L__BB0_17;
	add.s64 	%rd4, %rd2, -4;
	cvta.to.global.u64 	%rd5, %rd15;
	cvta.to.global.u64 	%rd6, %rd14;
	cvta.to.global.u64 	%rd7, %rd16;
	cvta.to.global.u64 	%rd8, %rd11;
	cvta.to.global.u64 	%rd9, %rd17;
$L__BB0_11:
	mul.wide.s32 	%rd27, %r34, 4;
	add.s64 	%rd28, %rd1, %rd27;
	ld.global.u32 	%r27, [%rd28];
	mul.wide.s32 	%rd29, %r27, 4;
	add.s64 	%rd30, %rd5, %rd29;
	ld.global.u32 	%r39, [%rd30];
	add.s64 	%rd31, %rd6, %rd29;
	ld.global.u32 	%r28, [%rd31];
	add.s64 	%rd32, %rd7, %rd29;
	ld.global.u32 	%r15, [%rd32];
	add.s32 	%r16, %r28, %r39;
	setp.lt.s32 	%p9, %r28, 1;
	mov.u32 	%r38, %r39;
	@%p9 bra 	$L__BB0_15;
	bra.uni 	$L__BB0_13;
$L__BB0_12:
	add.s32 	%r38, %r38, 1;
	setp.lt.s32 	%p11, %r38, %r16;
	@%p11 bra 	$L__BB0_13;
	bra.uni 	$L__BB0_14;
$L__BB0_13:
	mul.wide.s32 	%rd33, %r38, 4;
	add.s64 	%rd34, %rd2, %rd33;
	ld.local.u32 	%r29, [%rd34+-4];
	setp.eq.s32 	%p10, %r29, %r2;
	@%p10 bra 	$L__BB0_16;
	bra.uni 	$L__BB0_12;
$L__BB0_14:
	mul.wide.s32 	%rd35, %r39, 4;
	add.s64 	%rd36, %rd4, %rd35;
	ld.local.u32 	%r30, [%rd36];
	add.s32 	%r31, %r30, 1;
	st.local.u32 	[%rd36], %r31;
	add.s32 	%r39, %r39, 1;
	setp.lt.s32 	%p12, %r39, %r16;
	@%p12 bra 	$L__BB0_14;
$L__BB0_15:
	mul.wide.s32 	%rd37, %r15, 4;
	add.s64 	%rd38, %rd8, %rd37;
	atom.global.add.u32 	%r32, [%rd38], 1;
	atom.global.add.u32 	%r33, [%rd9], 1;
$L__BB0_16:
	add.s32 	%r34, %r34, 1;
	setp.ne.s32 	%p13, %r34, %r5;
	@%p13 bra 	$L__BB0_11;
$L__BB0_17:
	ret;

}
	// .globl	_Z8workListiPiS_S_S_S_S_
.visible .entry _Z8workListiPiS_S_S_S_S_(
	.param .u32 _Z8workListiPiS_S_S_S_S__param_0,
	.param .u64 .ptr .align 1 _Z8workListiPiS_S_S_S_S__param_1,
	.param .u64 .ptr .align 1 _Z8workListiPiS_S_S_S_S__param_2,
	.param .u64 .ptr .align 1 _Z8workListiPiS_S_S_S_S__param_3,
	.param .u64 .ptr .align 1 _Z8workListiPiS_S_S_S_S__param_4,
	.param .u64 .ptr .align 1 _Z8workListiPiS_S_S_S_S__param_5,
	.param .u64 .ptr .align 1 _Z8workListiPiS_S_S_S_S__param_6
)
{
	.reg .pred 	%p<4>;
	.reg .b32 	%r<19>;
	.reg .b64 	%rd<24>;

	ld.param.u32 	%r9, [_Z8workListiPiS_S_S_S_S__param_0];
	ld.param.u64 	%rd1, [_Z8workListiPiS_S_S_S_S__param_1];
	ld.param.u64 	%rd2, [_Z8workListiPiS_S_S_S_S__param_2];
	ld.param.u64 	%rd3, [_Z8workListiPiS_S_S_S_S__param_3];
	ld.param.u64 	%rd4, [_Z8workListiPiS_S_S_S_S__param_4];
	ld.param.u64 	%rd5, [_Z8workListiPiS_S_S_S_S__param_5];
	ld.param.u64 	%rd6, [_Z8workListiPiS_S_S_S_S__param_6];
	mov.u32 	%r10, %ctaid.x;
	mov.u32 	%r11, %ntid.x;
	mov.u32 	%r12, %tid.x;
	mad.lo.s32 	%r1, %r10, %r11, %r12;
	setp.ge.s32 	%p1, %r1, %r9;
	@%p1 bra 	$L__BB1_6;
	cvta.to.global.u64 	%rd7, %rd2;
	cvta.to.global.u64 	%rd8, %rd3;
	mul.wide.s32 	%rd9, %r1, 4;
	add.s64 	%rd10, %rd7, %rd9;
	ld.global.u32 	%r2, [%rd10];
	add.s64 	%rd11, %rd8, %rd9;
	ld.global.u32 	%r3, [%rd11];
	setp.eq.s32 	%p2, %r2, 0;
	mov.b32 	%r17, 0;
	@%p2 bra 	$L__BB1_3;
	cvta.to.global.u64 	%rd12, %rd1;
	mul.wide.s32 	%rd13, %r2, 4;
	add.s64 	%rd14, %rd12, %rd13;
	ld.global.u32 	%r17, [%rd14+-4];
$L__BB1_3:
	add.s32 	%r6, %r17, %r3;
	setp.eq.s32 	%p3, %r6, 0;
	mov.b32 	%r18, 0;
	@%p3 bra 	$L__BB1_5;
	cvta.to.global.u64 	%rd15, %rd5;
	mul.wide.s32 	%rd16, %r6, 4;
	add.s64 	%rd17, %rd15, %rd16;
	ld.global.u32 	%r18, [%rd17+-4];
$L__BB1_5:
	cvta.to.global.u64 	%rd18, %rd6;
	mul.wide.s32 	%rd19, %r6, 4;
	add.s64 	%rd20, %rd18, %rd19;
	atom.global.add.u32 	%r15, [%rd20], 1;
	add.s32 	%r16, %r15, %r18;
	cvta.to.global.u64 	%rd21, %rd4;
	mul.wide.s32 	%rd22, %r16, 4;
	add.s64 	%rd23, %rd21, %rd22;
	st.global.u32 	[%rd23], %r1;
$L__BB1_6:
	ret;

}
	// .globl	_Z11facReqCountiPiS_S_S_
.visible .entry _Z11facReqCountiPiS_S_S_(
	.param .u32 _Z11facReqCountiPiS_S_S__param_0,
	.param .u64 .ptr .align 1 _Z11facReqCountiPiS_S_S__param_1,
	.param .u64 .ptr .align 1 _Z11facReqCountiPiS_S_S__param_2,
	.param .u64 .ptr .align 1 _Z11facReqCountiPiS_S_S__param_3,
	.param .u64 .ptr .align 1 _Z11facReqCountiPiS_S_S__param_4
)
{
	.reg .pred 	%p<3>;
	.reg .b32 	%r<14>;
	.reg .b64 	%rd<16>;

	ld.param.u32 	%r6, [_Z11facReqCountiPiS_S_S__param_0];
	ld.param.u64 	%rd1, [_Z11facReqCountiPiS_S_S__param_1];
	ld.param.u64 	%rd2, [_Z11facReqCountiPiS_S_S__param_2];
	ld.param.u64 	%rd3, [_Z11facReqCountiPiS_S_S__param_3];
	ld.param.u64 	%rd4, [_Z11facReqCountiPiS_S_S__param_4];
	mov.u32 	%r7, %ctaid.x;
	mov.u32 	%r8, %ntid.x;
	mov.u32 	%r9, %tid.x;
	mad.lo.s32 	%r1, %r7, %r8, %r9;
	bar.sync 	0;
	setp.ge.s32 	%p1, %r1, %r6;
	@%p1 bra 	$L__BB2_4;
	cvta.to.global.u64 	%rd5, %rd2;
	cvta.to.global.u64 	%rd6, %rd3;
	mul.wide.s32 	%rd7, %r1, 4;
	add.s64 	%rd8, %rd5, %rd7;
	ld.global.u32 	%r2, [%rd8];
	add.s64 	%rd9, %rd6, %rd7;
	ld.global.u32 	%r3, [%rd9];
	setp.eq.s32 	%p2, %r2, 0;
	mov.b32 	%r13, 0;
	@%p2 bra 	$L__BB2_3;
	cvta.to.global.u64 	%rd10, %rd1;
	mul.wide.s32 	%rd11, %r2, 4;
	add.s64 	%rd12, %rd10, %rd11;
	ld.global.u32 	%r13, [%rd12+-4];
$L__BB2_3:
	add.s32 	%r11, %r13, %r3;
	cvta.to.global.u64 	%rd13, %rd4;
	mul.wide.s32 	%rd14, %r11, 4;
	add.s64 	%rd15, %rd13, %rd14;
	atom.global.add.u32 	%r12, [%rd15], 1;
$L__BB2_4:
	ret;

}
	// .globl	_Z17prefix_sum_kerneliiPi
.visible .entry _Z17prefix_sum_kerneliiPi(
	.param .u32 _Z17prefix_sum_kerneliiPi_param_0,
	.param .u32 _Z17prefix_sum_kerneliiPi_param_1,
	.param .u64 .ptr .align 1 _Z17prefix_sum_kerneliiPi_param_2
)
{
	.reg .pred 	%p<5>;
	.reg .b32 	%r<19>;
	.reg .b64 	%rd<7>;

	ld.param.u32 	%r9, [_Z17prefix_sum_kerneliiPi_param_0];
	ld.param.u32 	%r10, [_Z17prefix_sum_kerneliiPi_param_1];
	ld.param.u64 	%rd3, [_Z17prefix_sum_kerneliiPi_param_2];
	cvta.to.global.u64 	%rd1, %rd3;
	mov.u32 	%r11, %tid.x;
	add.s32 	%r1, %r9, %r11;
	sub.s32 	%r2, %r10, %r9;
	setp.lt.s32 	%p1, %r2, 2;
	@%p1 bra 	$L__BB3_7;
	mul.wide.s32 	%rd4, %r1, 4;
	add.s64 	%rd2, %rd1, %rd4;
	mov.b32 	%r18, 0;
	mov.b32 	%r16, 1;
$L__BB3_2:
	add.s32 	%r5, %r16, %r9;
	setp.lt.s32 	%p2, %r1, %r5;
	@%p2 bra 	$L__BB3_4;
	sub.s32 	%r14, %r1, %r16;
	mul.wide.s32 	%rd5, %r14, 4;
	add.s64 	%rd6, %rd1, %rd5;
	ld.global.u32 	%r18, [%rd6];
$L__BB3_4:
	setp.lt.s32 	%p3, %r1, %r5;
	bar.sync 	0;
	@%p3 bra 	$L__BB3_6;
	atom.global.add.u32 	%r15, [%rd2], %r18;
$L__BB3_6:
	bar.sync 	0;
	shl.b32 	%r16, %r16, 1;
	setp.lt.s32 	%p4, %r16, %r2;
	@%p4 bra 	$L__BB3_2;
$L__BB3_7:
	ret;

}
	// .globl	_ZN3cub18CUB_300001_SM_10006detail11EmptyKernelIvEEvv
.visible .entry _ZN3cub18CUB_300001_SM_10006detail11EmptyKernelIvEEvv()
{


	ret;

}


// ===== COMPILED SASS (sm_100) =====

	.target	sm_100

	.elftype	@"ET_EXEC"


//--------------------- .note.nv.tkinfo           --------------------------
	.section	.note.nv.tkinfo,"",@"SHT_NOTE"
	.sectionflags	@"SHF_NOTE_NV_TKINFO"
	.tkinfo
        /*0018*/ 	.word	0x00000002
        /*0030*/ 	.string	""
        /*0030*/ 	.string	"ptxas"
        /*0030*/ 	.string	"Cuda compilation tools, release 13.0, V13.0.88"
        /*0030*/ 	.string	"Build cuda_13.0.r13.0/compiler.36424714_0"
        /*0030*/ 	.string	"-arch sm_100 -m 64 "



//--------------------- .note.nv.cuinfo           --------------------------
	.section	.note.nv.cuinfo,"",@"SHT_NOTE"
	.sectionflags	@"SHF_NOTE_NV_CUINFO"
        /*0018*/ 	.short	0x0002
        /*001a*/ 	.short	0x0064
        /*001c*/ 	.short	0x0082
	.zero		2


//--------------------- .nv.info                  --------------------------
	.section	.nv.info,"",@"SHT_CUDA_INFO"
	.align	4


	//----- nvinfo : EIATTR_REGCOUNT
	.align		4
        /*0000*/ 	.byte	0x04, 0x2f
        /*0002*/ 	.short	(.L_46 - .L_45)
	.align		4
.L_45:
        /*0004*/ 	.word	index@(_Z14processRequestiPiS_S_S_S_S_S_S_S_)
        /*0008*/ 	.word	0x00000010


	//----- nvinfo : EIATTR_FRAME_SIZE
	.align		4
.L_46:
        /*000c*/ 	.byte	0x04, 0x11
        /*000e*/ 	.short	(.L_48 - .L_47)
	.align		4
.L_47:
        /*0010*/ 	.word	index@(_Z14processRequestiPiS_S_S_S_S_S_S_S_)
        /*0014*/ 	.word	0x00000060


	//----- nvinfo : EIATTR_REGCOUNT
	.align		4
.L_48:
        /*0018*/ 	.byte	0x04, 0x2f
        /*001a*/ 	.short	(.L_50 - .L_49)
	.align		4
.L_49:
        /*001c*/ 	.word	index@(_Z8workListiPiS_S_S_S_S_)
        /*0020*/ 	.word	0x0000000e


	//----- nvinfo : EIATTR_FRAME_SIZE
	.align		4
.L_50:
        /*0024*/ 	.byte	0x04, 0x11
        /*0026*/ 	.short	(.L_52 - .L_51)
	.align		4
.L_51:
        /*0028*/ 	.word	index@(_Z8workListiPiS_S_S_S_S_)
        /*002c*/ 	.word	0x00000000


	//----- nvinfo : EIATTR_REGCOUNT
	.align		4
.L_52:
        /*0030*/ 	.byte	0x04, 0x2f
        /*0032*/ 	.short	(.L_54 - .L_53)
	.align		4
.L_53:
        /*0034*/ 	.word	index@(_Z11facReqCountiPiS_S_S_)
        /*0038*/ 	.word	0x00000010


	//----- nvinfo : EIATTR_FRAME_SIZE
	.align		4
.L_54:
        /*003c*/ 	.byte	0x04, 0x11
        /*003e*/ 	.short	(.L_56 - .L_55)
	.align		4
.L_55:
        /*0040*/ 	.word	index@(_Z11facReqCountiPiS_S_S_)
        /*0044*/ 	.word	0x00000000


	//----- nvinfo : EIATTR_REGCOUNT
	.align		4
.L_56:
        /*0048*/ 	.byte	0x04, 0x2f
        /*004a*/ 	.short	(.L_58 - .L_57)
	.align		4
.L_57:
        /*004c*/ 	.word	index@(_Z17prefix_sum_kerneliiPi)
        /*0050*/ 	.word	0x0000000c


	//----- nvinfo : EIATTR_FRAME_SIZE
	.align		4
.L_58:
        /*0054*/ 	.byte	0x04, 0x11
        /*0056*/ 	.short	(.L_60 - .L_59)
	.align		4
.L_59:
        /*0058*/ 	.word	index@(_Z17prefix_sum_kerneliiPi)
        /*005c*/ 	.word	0x00000000


	//----- nvinfo : EIATTR_REGCOUNT
	.align		4
.L_60:
        /*0060*/ 	.byte	0x04, 0x2f
        /*0062*/ 	.short	(.L_62 - .L_61)
	.align		4
.L_61:
        /*0064*/ 	.word	index@(_ZN3cub18CUB_300001_SM_10006detail11EmptyKernelIvEEvv)
        /*0068*/ 	.word	0x00000004


	//----- nvinfo : EIATTR_FRAME_SIZE
	.align		4
.L_62:
        /*006c*/ 	.byte	0x04, 0x11
        /*006e*/ 	.short	(.L_64 - .L_63)
	.align		4
.L_63:
        /*0070*/ 	.word	index@(_ZN3cub18CUB_300001_SM_10006detail11EmptyKernelIvEEvv)
        /*0074*/ 	.word	0x00000000


	//----- nvinfo : EIATTR_MIN_STACK_SIZE
	.align		4
.L_64:
        /*0078*/ 	.byte	0x04, 0x12
        /*007a*/ 	.short	(.L_66 - .L_65)
	.align		4
.L_65:
        /*007c*/ 	.word	index@(_ZN3cub18CUB_300001_SM_10006detail11EmptyKernelIvEEvv)
        /*0080*/ 	.word	0x00000000


	//----- nvinfo : EIATTR_MIN_STACK_SIZE
	.align		4
.L_66:
        /*0084*/ 	.byte	0x04, 0x12
        /*0086*/ 	.short	(.L_68 - .L_67)
	.align		4
.L_67:
        /*0088*/ 	.word	index@(_Z17prefix_sum_kerneliiPi)
        /*008c*/ 	.word	0x00000000


	//----- nvinfo : EIATTR_MIN_STACK_SIZE
	.align		4
.L_68:
        /*0090*/ 	.byte	0x04, 0x12
        /*0092*/ 	.short	(.L_70 - .L_69)
	.align		4
.L_69:
        /*0094*/ 	.word	index@(_Z11facReqCountiPiS_S_S_)
        /*0098*/ 	.word	0x00000000


	//----- nvinfo : EIATTR_MIN_STACK_SIZE
	.align		4
.L_70:
        /*009c*/ 	.byte	0x04, 0x12
        /*009e*/ 	.short	(.L_72 - .L_71)
	.align		4
.L_71:
        /*00a0*/ 	.word	index@(_Z8workListiPiS_S_S_S_S_)
        /*00a4*/ 	.word	0x00000000


	//----- nvinfo : EIATTR_MIN_STACK_SIZE
	.align		4
.L_72:
        /*00a8*/ 	.byte	0x04, 0x12
        /*00aa*/ 	.short	(.L_74 - .L_73)
	.align		4
.L_73:
        /*00ac*/ 	.word	index@(_Z14processRequestiPiS_S_S_S_S_S_S_S_)
        /*00b0*/ 	.word	0x00000060
.L_74:


//--------------------- .nv.compat                --------------------------
	.section	.nv.compat,"",@"SHT_CUDA_COMPAT_INFO"
	.align	4
        /*0000*/ 	.byte	0x02, 0x09, 0x00, 0x00, 0x02, 0x02, 0x01, 0x00, 0x02, 0x05, 0x05, 0x00, 0x03, 0x07, 0x01, 0x01
        /*0010*/ 	.byte	0x02, 0x03, 0x00, 0x00, 0x02, 0x06, 0x01, 0x00, 0x04, 0x0b, 0x08, 0x00, 0x09, 0x00, 0x00, 0x00
        /*0020*/ 	.byte	0x00, 0x00, 0x00, 0x00


//--------------------- .nv.info._ZN3cub18CUB_300001_SM_10006detail11EmptyKernelIvEEvv --------------------------
	.section	.nv.info._ZN3cub18CUB_300001_SM_10006detail11EmptyKernelIvEEvv,"",@"SHT_CUDA_INFO"
	.sectionflags	@""
	.align	4


	//----- nvinfo : EIATTR_CUDA_API_VERSION
	.align		4
        /*0000*/ 	.byte	0x04, 0x37
        /*0002*/ 	.short	(.L_76 - .L_75)
.L_75:
        /*0004*/ 	.word	0x00000082


	//----- nvinfo : EIATTR_SPARSE_MMA_MASK
	.align		4
.L_76:
        /*0008*/ 	.byte	0x03, 0x50
        /*000a*/ 	.short	0x0000


	//----- nvinfo : EIATTR_MAXREG_COUNT
	.align		4
        /*000c*/ 	.byte	0x03, 0x1b
        /*000e*/ 	.short	0x00ff


	//----- nvinfo : EIATTR_MERCURY_ISA_VERSION
	.align		4
        /*0010*/ 	.byte	0x03, 0x5f
        /*0012*/ 	.short	0x0101


	//----- nvinfo : EIATTR_VRC_CTA_INIT_COUNT
	.align		4
        /*0014*/ 	.byte	0x02, 0x4a
	.zero		1
	.zero		1


	//----- nvinfo : EIATTR_EXIT_INSTR_OFFSETS
	.align		4
        /*0018*/ 	.byte	0x04, 0x1c
        /*001a*/ 	.short	(.L_78 - .L_77)


	//   ....[0]....
.L_77:
        /*001c*/ 	.word	0x00000010


	//----- nvinfo : EIATTR_SW_WAR
	.align		4
.L_78:
        /*0020*/ 	.byte	0x04, 0x36
        /*0022*/ 	.short	(.L_80 - .L_79)
.L_79:
        /*0024*/ 	.word	0x00000008
.L_80:


//--------------------- .nv.info._Z17prefix_sum_kerneliiPi --------------------------
	.section	.nv.info._Z17prefix_sum_kerneliiPi,"",@"SHT_CUDA_INFO"
	.sectionflags	@""
	.align	4


	//----- nvinfo : EIATTR_CUDA_API_VERSION
	.align		4
        /*0000*/ 	.byte	0x04, 0x37
        /*0002*/ 	.short	(.L_82 - .L_81)
.L_81:
        /*0004*/ 	.word	0x00000082


	//----- nvinfo : EIATTR_KPARAM_INFO
	.align		4
.L_82:
        /*0008*/ 	.byte	0x04, 0x17
        /*000a*/ 	.short	(.L_84 - .L_83)
.L_83:
        /*000c*/ 	.word	0x00000000
        /*0010*/ 	.short	0x0002
        /*0012*/ 	.short	0x0008
        /*0014*/ 	.byte	0x00, 0xf5, 0x21, 0x00


	//----- nvinfo : EIATTR_KPARAM_INFO
	.align		4
.L_84:
        /*0018*/ 	.byte	0x04, 0x17
        /*001a*/ 	.short	(.L_86 - .L_85)
.L_85:
        /*001c*/ 	.word	0x00000000
        /*0020*/ 	.short	0x0001
        /*0022*/ 	.short	0x0004
        /*0024*/ 	.byte	0x00, 0xf0, 0x11, 0x00


	//----- nvinfo : EIATTR_KPARAM_INFO
	.align		4
.L_86:
        /*0028*/ 	.byte	0x04, 0x17
        /*002a*/ 	.short	(.L_88 - .L_87)
.L_87:
        /*002c*/ 	.word	0x00000000
        /*0030*/ 	.short	0x0000
        /*0032*/ 	.short	0x0000
        /*0034*/ 	.byte	0x00, 0xf0, 0x11, 0x00


	//----- nvinfo : EIATTR_SPARSE_MMA_MASK
	.align		4
.L_88:
        /*0038*/ 	.byte	0x03, 0x50
        /*003a*/ 	.short	0x0000


	//----- nvinfo : EIATTR_MAXREG_COUNT
	.align		4
        /*003c*/ 	.byte	0x03, 0x1b
        /*003e*/ 	.short	0x00ff


	//----- nvinfo : EIATTR_NUM_BARRIERS
	.align		4
        /*0040*/ 	.byte	0x02, 0x4c
        /*0042*/ 	.byte	0x01
	.zero		1


	//----- nvinfo : EIATTR_MERCURY_ISA_VERSION
	.align		4
        /*0044*/ 	.byte	0x03, 0x5f
        /*0046*/ 	.short	0x0101


	//----- nvinfo : EIATTR_VRC_CTA_INIT_COUNT
	.align		4
        /*0048*/ 	.byte	0x02, 0x4a
	.zero		1
	.zero		1


	//----- nvinfo : EIATTR_EXIT_INSTR_OFFSETS
	.align		4
        /*004c*/ 	.byte	0x04, 0x1c
        /*004e*/ 	.short	(.L_90 - .L_89)


	//   ....[0]....
.L_89:
        /*0050*/ 	.word	0x00000050


	//   ....[1]....
        /*0054*/ 	.word	0x000001f0


	//----- nvinfo : EIATTR_CRS_STACK_SIZE
	.align		4
.L_90:
        /*0058*/ 	.byte	0x04, 0x1e
        /*005a*/ 	.short	(.L_92 - .L_91)
.L_91:
        /*005c*/ 	.word	0x00000000


	//----- nvinfo : EIATTR_CBANK_PARAM_SIZE
	.align		4
.L_92:
        /*0060*/ 	.byte	0x03, 0x19
        /*0062*/ 	.short	0x0010


	//----- nvinfo : EIATTR_PARAM_CBANK
	.align		4
        /*0064*/ 	.byte	0x04, 0x0a
        /*0066*/ 	.short	(.L_94 - .L_93)
	.align		4
.L_93:
        /*0068*/ 	.word	index@(.nv.constant0._Z17prefix_sum_kerneliiPi)
        /*006c*/ 	.short	0x0380
        /*006e*/ 	.short	0x0010


	//----- nvinfo : EIATTR_SW_WAR
	.align		4
.L_94:
        /*0070*/ 	.byte	0x04, 0x36
        /*0072*/ 	.short	(.L_96 - .L_95)
.L_95:
        /*0074*/ 	.word	0x00000008
.L_96:


//--------------------- .nv.info._Z11facReqCountiPiS_S_S_ --------------------------
	.section	.nv.info._Z11facReqCountiPiS_S_S_,"",@"SHT_CUDA_INFO"
	.sectionflags	@""
	.align	4


	//----- nvinfo : EIATTR_CUDA_API_VERSION
	.align		4
        /*0000*/ 	.byte	0x04, 0x37
        /*0002*/ 	.short	(.L_98 - .L_97)
.L_97:
        /*0004*/ 	.word	0x00000082


	//----- nvinfo : EIATTR_KPARAM_INFO
	.align		4
.L_98:
        /*0008*/ 	.byte	0x04, 0x17
        /*000a*/ 	.short	(.L_100 - .L_99)
.L_99:
        /*000c*/ 	.word	0x00000000
        /*0010*/ 	.short	0x0004
        /*0012*/ 	.short	0x0020
        /*0014*/ 	.byte	0x00, 0xf5, 0x21, 0x00


	//----- nvinfo : EIATTR_KPARAM_INFO
	.align		4
.L_100:
        /*0018*/ 	.byte	0x04, 0x17
        /*001a*/ 	.short	(.L_102 - .L_101)
.L_101:
        /*001c*/ 	.word	0x00000000
        /*0020*/ 	.short	0x0003
        /*0022*/ 	.short	0x0018
        /*0024*/ 	.byte	0x00, 0xf5, 0x21, 0x00


	//----- nvinfo : EIATTR_KPARAM_INFO
	.align		4
.L_102:
        /*0028*/ 	.byte	0x04, 0x17
        /*002a*/ 	.short	(.L_104 - .L_103)
.L_103:
        /*002c*/ 	.word	0x00000000
        /*0030*/ 	.short	0x0002
        /*0032*/ 	.short	0x0010
        /*0034*/ 	.byte	0x00, 0xf5, 0x21, 0x00


	//----- nvinfo : EIATTR_KPARAM_INFO
	.align		4
.L_104:
        /*0038*/ 	.byte	0x04, 0x17
        /*003a*/ 	.short	(.L_106 - .L_105)
.L_105:
        /*003c*/ 	.word	0x00000000
        /*0040*/ 	.short	0x0001
        /*0042*/ 	.short	0x0008
        /*0044*/ 	.byte	0x00, 0xf5, 0x21, 0x00


	//----- nvinfo : EIATTR_KPARAM_INFO
	.align		4
.L_106:
        /*0048*/ 	.byte	0x04, 0x17
        /*004a*/ 	.short	(.L_108 - .L_107)
.L_107:
        /*004c*/ 	.word	0x00000000
        /*0050*/ 	.short	0x0000
        /*0052*/ 	.short	0x0000
        /*0054*/ 	.byte	0x00, 0xf0, 0x11, 0x00


	//----- nvinfo : EIATTR_SPARSE_MMA_MASK
	.align		4
.L_108:
        /*0058*/ 	.byte	0x03, 0x50
        /*005a*/ 	.short	0x0000


	//----- nvinfo : EIATTR_MAXREG_COUNT
	.align		4
        /*005c*/ 	.byte	0x03, 0x1b
        /*005e*/ 	.short	0x00ff


	//----- nvinfo : EIATTR_NUM_BARRIERS
	.align		4
        /*0060*/ 	.byte	0x02, 0x4c
        /*0062*/ 	.byte	0x01
	.zero		1


	//----- nvinfo : EIATTR_MERCURY_ISA_VERSION
	.align		4
        /*0064*/ 	.byte	0x03, 0x5f
        /*0066*/ 	.short	0x0101


	//----- nvinfo : EIATTR_VRC_CTA_INIT_COUNT
	.align		4
        /*0068*/ 	.byte	0x02, 0x4a
	.zero		1
	.zero		1


	//----- nvinfo : EIATTR_EXIT_INSTR_OFFSETS
	.align		4
        /*006c*/ 	.byte	0x04, 0x1c
        /*006e*/ 	.short	(.L_110 - .L_109)


	//   ....[0]....
.L_109:
        /*0070*/ 	.word	0x00000080


	//   ....[1]....
        /*0074*/ 	.word	0x000001a0


	//----- nvinfo : EIATTR_CBANK_PARAM_SIZE
	.align		4
.L_110:
        /*0078*/ 	.byte	0x03, 0x19
        /*007a*/ 	.short	0x0028


	//----- nvinfo : EIATTR_PARAM_CBANK
	.align		4
        /*007c*/ 	.byte	0x04, 0x0a
        /*007e*/ 	.short	(.L_112 - .L_111)
	.align		4
.L_111:
        /*0080*/ 	.word	index@(.nv.constant0._Z11facReqCountiPiS_S_S_)
        /*0084*/ 	.short	0x0380
        /*0086*/ 	.short	0x0028


	//----- nvinfo : EIATTR_SW_WAR
	.align		4
.L_112:
        /*0088*/ 	.byte	0x04, 0x36
        /*008a*/ 	.short	(.L_114 - .L_113)
.L_113:
        /*008c*/ 	.word	0x00000008
.L_114:


//--------------------- .nv.info._Z8workListiPiS_S_S_S_S_ --------------------------
	.section	.nv.info._Z8workListiPiS_S_S_S_S_,"",@"SHT_CUDA_INFO"
	.sectionflags	@""
	.align	4


	//----- nvinfo : EIATTR_CUDA_API_VERSION
	.align		4
        /*0000*/ 	.byte	0x04, 0x37
        /*0002*/ 	.short	(.L_116 - .L_115)
.L_115:
        /*0004*/ 	.word	0x00000082


	//----- nvinfo : EIATTR_KPARAM_INFO
	.align		4
.L_116:
        /*0008*/ 	.byte	0x04, 0x17
        /*000a*/ 	.short	(.L_118 - .L_117)
.L_117:
        /*000c*/ 	.word	0x00000000
        /*0010*/ 	.short	0x0006
        /*0012*/ 	.short	0x0030
        /*0014*/ 	.byte	0x00, 0xf5, 0x21, 0x00


	//----- nvinfo : EIATTR_KPARAM_INFO
	.align		4
.L_118:
        /*0018*/ 	.byte	0x04, 0x17
        /*001a*/ 	.short	(.L_120 - .L_119)
.L_119:
        /*001c*/ 	.word	0x00000000
        /*0020*/ 	.short	0x0005
        /*0022*/ 	.short	0x0028
        /*0024*/ 	.byte	0x00, 0xf5, 0x21, 0x00


	//----- nvinfo : EIATTR_KPARAM_INFO
	.align		4
.L_120:
        /*0028*/ 	.byte	0x04, 0x17
        /*002a*/ 	.short	(.L_122 - .L_121)
.L_121:
        /*002c*/ 	.word	0x00000000
        /*0030*/ 	.short	0x0004
        /*0032*/ 	.short	0x0020
        /*0034*/ 	.byte	0x00, 0xf5, 0x21, 0x00


	//----- nvinfo : EIATTR_KPARAM_INFO
	.align		4
.L_122:
        /*0038*/ 	.byte	0x04, 0x17
        /*003a*/ 	.short	(.L_124 - .L_123)
.L_123:
        /*003c*/ 	.word	0x00000000
        /*0040*/ 	.short	0x0003
        /*0042*/ 	.short	0x0018
        /*0044*/ 	.byte	0x00, 0xf5, 0x21, 0x00


	//----- nvinfo : EIATTR_KPARAM_INFO
	.align		4
.L_124:
        /*0048*/ 	.byte	0x04, 0x17
        /*004a*/ 	.short	(.L_126 - .L_125)
.L_125:
        /*004c*/ 	.word	0x00000000
        /*0050*/ 	.short	0x0002
        /*0052*/ 	.short	0x0010
        /*0054*/ 	.byte	0x00, 0xf5, 0x21, 0x00


	//----- nvinfo : EIATTR_KPARAM_INFO
	.align		4
.L_126:
        /*0058*/ 	.byte	0x04, 0x17
        /*005a*/ 	.short	(.L_128 - .L_127)
.L_127:
        /*005c*/ 	.word	0x00000000
        /*0060*/ 	.short	0x0001
        /*0062*/ 	.short	0x0008
        /*0064*/ 	.byte	0x00, 0xf5, 0x21, 0x00


	//----- nvinfo : EIATTR_KPARAM_INFO
	.align		4
.L_128:
        /*0068*/ 	.byte	0x04, 0x17
        /*006a*/ 	.short	(.L_130 - .L_129)
.L_129:
        /*006c*/ 	.word	0x00000000
        /*0070*/ 	.short	0x0000
        /*0072*/ 	.short	0x0000
        /*0074*/ 	.byte	0x00, 0xf0, 0x11, 0x00


	//----- nvinfo : EIATTR_SPARSE_MMA_MASK
	.align		4
.L_130:
        /*0078*/ 	.byte	0x03, 0x50
        /*007a*/ 	.short	0x0000


	//----- nvinfo : EIATTR_MAXREG_COUNT
	.align		4
        /*007c*/ 	.byte	0x03, 0x1b
        /*007e*/ 	.short	0x00ff


	//----- nvinfo : EIATTR_MERCURY_ISA_VERSION
	.align		4
        /*0080*/ 	.byte	0x03, 0x5f
        /*0082*/ 	.short	0x0101


	//----- nvinfo : EIATTR_VRC_CTA_INIT_COUNT
	.align		4
        /*0084*/ 	.byte	0x02, 0x4a
	.zero		1
	.zero		1


	//----- nvinfo : EIATTR_EXIT_INSTR_OFFSETS
	.align		4
        /*0088*/ 	.byte	0x04, 0x1c
        /*008a*/ 	.short	(.L_132 - .L_131)


	//   ....[0]....
.L_131:
        /*008c*/ 	.word	0x00000070


	//   ....[1]....
        /*0090*/ 	.word	0x00000220


	//----- nvinfo : EIATTR_CBANK_PARAM_SIZE
	.align		4
.L_132:
        /*0094*/ 	.byte	0x03, 0x19
        /*0096*/ 	.short	0x0038


	//----- nvinfo : EIATTR_PARAM_CBANK
	.align		4
        /*0098*/ 	.byte	0x04, 0x0a
        /*009a*/ 	.short	(.L_134 - .L_133)
	.align		4
.L_133:
        /*009c*/ 	.word	index@(.nv.constant0._Z8workListiPiS_S_S_S_S_)
        /*00a0*/ 	.short	0x0380
        /*00a2*/ 	.short	0x0038


	//----- nvinfo : EIATTR_SW_WAR
	.align		4
.L_134:
        /*00a4*/ 	.byte	0x04, 0x36
        /*00a6*/ 	.short	(.L_136 - .L_135)
.L_135:
        /*00a8*/ 	.word	0x00000008
.L_136:


//--------------------- .nv.info._Z14processRequestiPiS_S_S_S_S_S_S_S_ --------------------------
	.section	.nv.info._Z14processRequestiPiS_S_S_S_S_S_S_S_,"",@"SHT_CUDA_INFO"
	.sectionflags	@""
	.align	4


	//----- nvinfo : EIATTR_CUDA_API_VERSION
	.align		4
        /*0000*/ 	.byte	0x04, 0x37
        /*0002*/ 	.short	(.L_138 - .L_137)
.L_137:
        /*0004*/ 	.word	0x00000082


	//----- nvinfo : EIATTR_KPARAM_INFO
	.align		4
.L_138:
        /*0008*/ 	.byte	0x04, 0x17
        /*000a*/ 	.short	(.L_140 - .L_139)
.L_139:
        /*000c*/ 	.word	0x00000000
        /*0010*/ 	.short	0x0009
        /*0012*/ 	.short	0x0048
        /*0014*/ 	.byte	0x00, 0xf5, 0x21, 0x00


	//----- nvinfo : EIATTR_KPARAM_INFO
	.align		4
.L_140:
        /*0018*/ 	.byte	0x04, 0x17
        /*001a*/ 	.short	(.L_142 - .L_141)
.L_141:
        /*001c*/ 	.word	0x00000000
        /*0020*/ 	.short	0x0008
        /*0022*/ 	.short	0x0040
        /*0024*/ 	.byte	0x00, 0xf5, 0x21, 0x00


	//----- nvinfo : EIATTR_KPARAM_INFO
	.align		4
.L_142:
        /*0028*/ 	.byte	0x04, 0x17
        /*002a*/ 	.short	(.L_144 - .L_143)
.L_143:
        /*002c*/ 	.word	0x00000000
        /*0030*/ 	.short	0x0007
        /*0032*/ 	.short	0x0038
        /*0034*/ 	.byte	0x00, 0xf5, 0x21, 0x00


	//----- nvinfo : EIATTR_KPARAM_INFO
	.align		4
.L_144:
        /*0038*/ 	.byte	0x04, 0x17
        /*003a*/ 	.short	(.L_146 - .L_145)
.L_145:
        /*003c*/ 	.word	0x00000000
        /*0040*/ 	.short	0x0006
        /*0042*/ 	.short	0x0030
        /*0044*/ 	.byte	0x00, 0xf5, 0x21, 0x00


	//----- nvinfo : EIATTR_KPARAM_INFO
	.align		4
.L_146:
        /*0048*/ 	.byte	0x04, 0x17
        /*004a*/ 	.short	(.L_148 - .L_147)
.L_147:
        /*004c*/ 	.word	0x00000000
        /*0050*/ 	.short	0x0005
        /*0052*/ 	.short	0x0028
        /*0054*/ 	.byte	0x00, 0xf5, 0x21, 0x00


	//----- nvinfo : EIATTR_KPARAM_INFO
	.align		4
.L_148:
        /*0058*/ 	.byte	0x04, 0x17
        /*005a*/ 	.short	(.L_150 - .L_149)
.L_149:
        /*005c*/ 	.word	0x00000000
        /*0060*/ 	.short	0x0004
        /*0062*/ 	.short	0x0020
        /*0064*/ 	.byte	0x00, 0xf5, 0x21, 0x00


	//----- nvinfo : EIATTR_KPARAM_INFO
	.align		4
.L_150:
        /*0068*/ 	.byte	0x04, 0x17
        /*006a*/ 	.short	(.L_152 - .L_151)
.L_151:
        /*006c*/ 	.word	0x00000000
        /*0070*/ 	.short	0x0003
        /*0072*/ 	.short	0x0018
        /*0074*/ 	.byte	0x00, 0xf5, 0x21, 0x00


	//----- nvinfo : EIATTR_KPARAM_INFO
	.align		4
.L_152:
        /*0078*/ 	.byte	0x04, 0x17
        /*007a*/ 	.short	(.L_154 - .L_153)
.L_153:
        /*007c*/ 	.word	0x00000000
        /*0080*/ 	.short	0x0002
        /*0082*/ 	.short	0x0010
        /*0084*/ 	.byte	0x00, 0xf5, 0x21, 0x00


	//----- nvinfo : EIATTR_KPARAM_INFO
	.align		4
.L_154:
        /*0088*/ 	.byte	0x04, 0x17
        /*008a*/ 	.short	(.L_156 - .L_155)
.L_155:
        /*008c*/ 	.word	0x00000000
        /*0090*/ 	.short	0x0001
        /*0092*/ 	.short	0x0008
        /*0094*/ 	.byte	0x00, 0xf5, 0x21, 0x00


	//----- nvinfo : EIATTR_KPARAM_INFO
	.align		4
.L_156:
        /*0098*/ 	.byte	0x04, 0x17
        /*009a*/ 	.short	(.L_158 - .L_157)
.L_157:
        /*009c*/ 	.word	0x00000000
        /*00a0*/ 	.short	0x0000
        /*00a2*/ 	.short	0x0000
        /*00a4*/ 	.byte	0x00, 0xf0, 0x11, 0x00


	//----- nvinfo : EIATTR_SPARSE_MMA_MASK
	.align		4
.L_158:
        /*00a8*/ 	.byte	0x03, 0x50
        /*00aa*/ 	.short	0x0000


	//----- nvinfo : EIATTR_MAXREG_COUNT
	.align		4
        /*00ac*/ 	.byte	0x03, 0x1b
        /*00ae*/ 	.short	0x00ff


	//----- nvinfo : EIATTR_MERCURY_ISA_VERSION
	.align		4
        /*00b0*/ 	.byte	0x03, 0x5f
        /*00b2*/ 	.short	0x0101


	//----- nvinfo : EIATTR_INT_WARP_WIDE_INSTR_OFFSETS
	.align		4
        /*00b4*/ 	.byte	0x04, 0x31
        /*00b6*/ 	.short	(.L_160 - .L_159)


	//   ....[0]....
.L_159:
        /*00b8*/ 	.word	0x000005b0


	//----- nvinfo : EIATTR_VRC_CTA_INIT_COUNT
	.align		4
.L_160:
        /*00bc*/ 	.byte	0x02, 0x4a
	.zero		1
	.zero		1


	//----- nvinfo : EIATTR_EXIT_INSTR_OFFSETS
	.align		4
        /*00c0*/ 	.byte	0x04, 0x1c
        /*00c2*/ 	.short	(.L_162 - .L_161)


	//   ....[0]....
.L_161:
        /*00c4*/ 	.word	0x00000080


	//   ....[1]....
        /*00c8*/ 	.word	0x00000350


	//   ....[2]....
        /*00cc*/ 	.word	0x00000680


	//----- nvinfo : EIATTR_CRS_STACK_SIZE
	.align		4
.L_162:
        /*00d0*/ 	.byte	0x04, 0x1e
        /*00d2*/ 	.short	(.L_164 - .L_163)
.L_163:
        /*00d4*/ 	.word	0x00000000


	//----- nvinfo : EIATTR_CBANK_PARAM_SIZE
	.align		4
.L_164:
        /*00d8*/ 	.byte	0x03, 0x19
        /*00da*/ 	.short	0x0050


	//----- nvinfo : EIATTR_PARAM_CBANK
	.align		4
        /*00dc*/ 	.byte	0x04, 0x0a
        /*00de*/ 	.short	(.L_166 - .L_165)
	.align		4
.L_165:
        /*00e0*/ 	.word	index@(.nv.constant0._Z14processRequestiPiS_S_S_S_S_S_S_S_)
        /*00e4*/ 	.short	0x0380
        /*00e6*/ 	.short	0x0050


	//----- nvinfo : EIATTR_SW_WAR
	.align		4
.L_166:
        /*00e8*/ 	.byte	0x04, 0x36
        /*00ea*/ 	.short	(.L_168 - .L_167)
.L_167:
        /*00ec*/ 	.word	0x00000008
.L_168:


//--------------------- .nv.callgraph             --------------------------
	.section	.nv.callgraph,"",@"SHT_CUDA_CALLGRAPH"
	.align	4
	.sectionentsize	8
	.align		4
        /*0000*/ 	.word	0x00000000
	.align		4
        /*0004*/ 	.word	0xffffffff
	.align		4
        /*0008*/ 	.word	0x00000000
	.align		4
        /*000c*/ 	.word	0xfffffffe
	.align		4
        /*0010*/ 	.word	0x00000000
	.align		4
        /*0014*/ 	.word	0xfffffffd
	.align		4
        /*0018*/ 	.word	0x00000000
	.align		4
        /*001c*/ 	.word	0xfffffffc


//--------------------- .nv.constant4             --------------------------
	.section	.nv.constant4,"a",@progbits
	.align	8
	.align		8
.nv.constant4:
        /*0000*/ 	.dword	_ZN34_INTERNAL_d485d004_4_k_cu_255103cd4cuda3std3__45__cpo5beginE
	.align		8
        /*0008*/ 	.dword	_ZN34_INTERNAL_d485d004_4_k_cu_255103cd4cuda3std3__45__cpo3endE
	.align		8
        /*0010*/ 	.dword	_ZN34_INTERNAL_d485d004_4_k_cu_255103cd4cuda3std3__45__cpo6cbeginE
	.align		8
        /*0018*/ 	.dword	_ZN34_INTERNAL_d485d004_4_k_cu_255103cd4cuda3std3__45__cpo4cendE
	.align		8
        /*0020*/ 	.dword	_ZN34_INTERNAL_d485d004_4_k_cu_255103cd4cuda3std3__45__cpo6rbeginE
	.align		8
        /*0028*/ 	.dword	_ZN34_INTERNAL_d485d004_4_k_cu_255103cd4cuda3std3__45__cpo4rendE
	.align		8
        /*0030*/ 	.dword	_ZN34_INTERNAL_d485d004_4_k_cu_255103cd4cuda3std3__45__cpo7crbeginE
	.align		8
        /*0038*/ 	.dword	_ZN34_INTERNAL_d485d004_4_k_cu_255103cd4cuda3std3__45__cpo5crendE
	.align		8
        /*0040*/ 	.dword	_ZN34_INTERNAL_d485d004_4_k_cu_255103cd4cuda3std3__436_GLOBAL__N__d485d004_4_k_cu_255103cd6ignoreE
	.align		8
        /*0048*/ 	.dword	_ZN34_INTERNAL_d485d004_4_k_cu_255103cd4cuda3std3__419piecewise_constructE
	.align		8
        /*0050*/ 	.dword	_ZN34_INTERNAL_d485d004_4_k_cu_255103cd4cuda3std3__48in_placeE
	.align		8
        /*0058*/ 	.dword	_ZN34_INTERNAL_d485d004_4_k_cu_255103cd4cuda3std3__420unreachable_sentinelE
	.align		8
        /*0060*/ 	.dword	_ZN34_INTERNAL_d485d004_4_k_cu_255103cd4cuda3std3__47nulloptE
	.align		8
        /*0068*/ 	.dword	_ZN34_INTERNAL_d485d004_4_k_cu_255103cd4cuda3std3__48unexpectE
	.align		8
        /*0070*/ 	.dword	_ZN34_INTERNAL_d485d004_4_k_cu_255103cd4cuda3std6ranges3__45__cpo4swapE
	.align		8
        /*0078*/ 	.dword	_ZN34_INTERNAL_d485d004_4_k_cu_255103cd4cuda3std6ranges3__45__cpo9iter_moveE
	.align		8
        /*0080*/ 	.dword	_ZN34_INTERNAL_d485d004_4_k_cu_255103cd4cuda3std6ranges3__45__cpo5beginE
	.align		8
        /*0088*/ 	.dword	_ZN34_INTERNAL_d485d004_4_k_cu_255103cd4cuda3std6ranges3__45__cpo3endE
	.align		8
        /*0090*/ 	.dword	_ZN34_INTERNAL_d485d004_4_k_cu_255103cd4cuda3std6ranges3__45__cpo6cbeginE
	.align		8
        /*0098*/ 	.dword	_ZN34_INTERNAL_d485d004_4_k_cu_255103cd4cuda3std6ranges3__45__cpo4cendE
	.align		8
        /*00a0*/ 	.dword	_ZN34_INTERNAL_d485d004_4_k_cu_255103cd4cuda3std6ranges3__45__cpo7advanceE
	.align		8
        /*00a8*/ 	.dword	_ZN34_INTERNAL_d485d004_4_k_cu_255103cd4cuda3std6ranges3__45__cpo9iter_swapE
	.align		8
        /*00b0*/ 	.dword	_ZN34_INTERNAL_d485d004_4_k_cu_255103cd4cuda3std6ranges3__45__cpo4nextE
	.align		8
        /*00b8*/ 	.dword	_ZN34_INTERNAL_d485d004_4_k_cu_255103cd4cuda3std6ranges3__45__cpo4prevE
	.align		8
        /*00c0*/ 	.dword	_ZN34_INTERNAL_d485d004_4_k_cu_255103cd4cuda3std6ranges3__45__cpo4dataE
	.align		8
        /*00c8*/ 	.dword	_ZN34_INTERNAL_d485d004_4_k_cu_255103cd4cuda3std6ranges3__45__cpo5cdataE
	.align		8
        /*00d0*/ 	.dword	_ZN34_INTERNAL_d485d004_4_k_cu_255103cd4cuda3std6ranges3__45__cpo4sizeE
	.align		8
        /*00d8*/ 	.dword	_ZN34_INTERNAL_d485d004_4_k_cu_255103cd4cuda3std6ranges3__45__cpo5ssizeE
	.align		8
        /*00e0*/ 	.dword	_ZN34_INTERNAL_d485d004_4_k_cu_255103cd4cuda3std6ranges3__45__cpo8distanceE
	.align		8
        /*00e8*/ 	.dword	_ZN34_INTERNAL_d485d004_4_k_cu_255103cd6thrust24THRUST_300001_SM_1000_NS8cuda_cub3parE
	.align		8
        /*00f0*/ 	.dword	_ZN34_INTERNAL_d485d004_4_k_cu_255103cd6thrust24THRUST_300001_SM_1000_NS8cuda_cub10par_nosyncE
	.align		8
        /*00f8*/ 	.dword	_ZN34_INTERNAL_d485d004_4_k_cu_255103cd6thrust24THRUST_300001_SM_1000_NS6system6detail10sequential3seqE
	.align		8
        /*0100*/ 	.dword	_ZN34_INTERNAL_d485d004_4_k_cu_255103cd6thrust24THRUST_300001_SM_1000_NS6system3cpp3parE
	.align		8
        /*0108*/ 	.dword	_ZN34_INTERNAL_d485d004_4_k_cu_255103cd6thrust24THRUST_300001_SM_1000_NS12placeholders2_1E
	.align		8
        /*0110*/ 	.dword	_ZN34_INTERNAL_d485d004_4_k_cu_255103cd6thrust24THRUST_300001_SM_1000_NS12placeholders2_2E
	.align		8
        /*0118*/ 	.dword	_ZN34_INTERNAL_d485d004_4_k_cu_255103cd6thrust24THRUST_300001_SM_1000_NS12placeholders2_3E
	.align		8
        /*0120*/ 	.dword	_ZN34_INTERNAL_d485d004_4_k_cu_255103cd6thrust24THRUST_300001_SM_1000_NS12placeholders2_4E
	.align		8
        /*0128*/ 	.dword	_ZN34_INTERNAL_d485d004_4_k_cu_255103cd6thrust24THRUST_300001_SM_1000_NS12placeholders2_5E
	.align		8
        /*0130*/ 	.dword	_ZN34_INTERNAL_d485d004_4_k_cu_255103cd6thrust24THRUST_300001_SM_1000_NS12placeholders2_6E
	.align		8
        /*0138*/ 	.dword	_ZN34_INTERNAL_d485d004_4_k_cu_255103cd6thrust24THRUST_300001_SM_1000_NS12placeholders2_7E
	.align		8
        /*0140*/ 	.dword	_ZN34_INTERNAL_d485d004_4_k_cu_255103cd6thrust24THRUST_300001_SM_1000_NS12placeholders2_8E
	.align		8
        /*0148*/ 	.dword	_ZN34_INTERNAL_d485d004_4_k_cu_255103cd6thrust24THRUST_300001_SM_1000_NS12placeholders2_9E
	.align		8
        /*0150*/ 	.dword	_ZN34_INTERNAL_d485d004_4_k_cu_255103cd6thrust24THRUST_300001_SM_1000_NS12placeholders3_10E
	.align		8
        /*0158*/ 	.dword	_ZN34_INTERNAL_d485d004_4_k_cu_255103cd6thrust24THRUST_300001_SM_1000_NS3seqE
	.align		8
        /*0160*/ 	.dword	_ZN34_INTERNAL_d485d004_4_k_cu_255103cd6thrust24THRUST_300001_SM_1000_NS6deviceE


//--------------------- .text._ZN3cub18CUB_300001_SM_10006detail11EmptyKernelIvEEvv --------------------------
	.section	.text._ZN3cub18CUB_300001_SM_10006detail11EmptyKernelIvEEvv,"ax",@progbits
	.align	128
        .global         _ZN3cub18CUB_300001_SM_10006detail11EmptyKernelIvEEvv
        .type           _ZN3cub18CUB_300001_SM_10006detail11EmptyKernelIvEEvv,@function
        .size           _ZN3cub18CUB_300001_SM_10006detail11EmptyKernelIvEEvv,(.L_x_22 - _ZN3cub18CUB_300001_SM_10006detail11EmptyKernelIvEEvv)
        .other          _ZN3cub18CUB_300001_SM_10006detail11EmptyKernelIvEEvv,@"STO_CUDA_ENTRY STV_DEFAULT"
_ZN3cub18CUB_300001_SM_10006detail11EmptyKernelIvEEvv:
.text._ZN3cub18CUB_300001_SM_10006detail11EmptyKernelIvEEvv:
[----:B------:R-:W-:Y:S01]  /*0000*/  LDC R1, c[0x0][0x37c] ;  /* 0x0000df00ff017b82 */ /* 0x000fe20000000800 */
[----:B------:R-:W-:Y:S05]  /*0010*/  EXIT ;  /* 0x000000000000794d */ /* 0x000fea0003800000 */
.L_x_0:
[----:B------:R-:W-:-:S00]  /*0020*/  BRA `(.L_x_0) ;  /* 0xfffffffc00fc7947 */ /* 0x000fc0000383ffff */
[----:B------:R-:W-:-:S00]  /*0030*/  NOP ;  /* 0x0000000000007918 */ /* 0x000fc00000000000 */
        /* <DEDUP_REMOVED lines=12> */
.L_x_22:


//--------------------- .text._Z17prefix_sum_kerneliiPi --------------------------
	.section	.text._Z17prefix_sum_kerneliiPi,"ax",@progbits
	.align	128
        .global         _Z17prefix_sum_kerneliiPi
        .type           _Z17prefix_sum_kerneliiPi,@function
        .size           _Z17prefix_sum_kerneliiPi,(.L_x_23 - _Z17prefix_sum_kerneliiPi)
        .other          _Z17prefix_sum_kerneliiPi,@"STO_CUDA_ENTRY STV_DEFAULT"
_Z17prefix_sum_kerneliiPi:
.text._Z17prefix_sum_kerneliiPi:
[----:B------:R-:W-:Y:S08]  /*0000*/  LDC R1, c[0x0][0x37c] ;  /* 0x0000df00ff017b82 */ /* 0x000ff00000000800 */
[----:B------:R-:W0:Y:S01]  /*0010*/  LDC.64 R4, c[0x0][0x380] ;  /* 0x0000e000ff047b82 */ /* 0x000e220000000a00 */
[----:B------:R-:W1:Y:S01]  /*0020*/  S2R R9, SR_TID.X ;  /* 0x0000000000097919 */ /* 0x000e620000002100 */
[----:B0-----:R-:W-:-:S05]  /*0030*/  IMAD.IADD R0, R5, 0x1, -R4 ;  /* 0x0000000105007824 */ /* 0x001fca00078e0a04 */
[----:B------:R-:W-:-:S13]  /*0040*/  ISETP.GE.AND P0, PT, R0, 0x2, PT ;  /* 0x000000020000780c */ /* 0x000fda0003f06270 */
[----:B-1----:R-:W-:Y:S05]  /*0050*/  @!P0 EXIT ;  /* 0x000000000000894d */ /* 0x002fea0003800000 */
[----:B------:R-:W0:Y:S01]  /*0060*/  LDC.64 R2, c[0x0][0x388] ;  /* 0x0000e200ff027b82 */ /* 0x000e220000000a00 */
[----:B------:R-:W-:Y:S02]  /*0070*/  IMAD.IADD R9, R9, 0x1, R4 ;  /* 0x0000000109097824 */ /* 0x000fe400078e0204 */
[----:B------:R-:W-:Y:S01]  /*0080*/  HFMA2 R5, -RZ, RZ, 0, 0 ;  /* 0x00000000ff057431 */ /* 0x000fe200000001ff */
[----:B------:R-:W1:Y:S01]  /*0090*/  LDCU.64 UR6, c[0x0][0x358] ;  /* 0x00006b00ff0677ac */ /* 0x000e620008000a00 */
[----:B------:R-:W2:Y:S03]  /*00a0*/  LDCU UR8, c[0x0][0x380] ;  /* 0x00007000ff0877ac */ /* 0x000ea60008000800 */
[----:B------:R-:W3:Y:S01]  /*00b0*/  LDC.64 R6, c[0x0][0x388] ;  /* 0x0000e200ff067b82 */ /* 0x000ee20000000a00 */
[----:B------:R-:W-:Y:S01]  /*00c0*/  UMOV UR4, 0x1 ;  /* 0x0000000100047882 */ /* 0x000fe20000000000 */
[----:B012---:R-:W-:-:S07]  /*00d0*/  IMAD.WIDE R2, R9, 0x4, R2 ;  /* 0x0000000409027825 */ /* 0x007fce00078e0202 */
.L_x_5:
[----:B------:R-:W-:Y:S01]  /*00e0*/  UIADD3 UR5, UPT, UPT, UR4, UR8, URZ ;  /* 0x0000000804057290 */ /* 0x000fe2000fffe0ff */
[----:B------:R-:W-:Y:S05]  /*00f0*/  BSSY.RECONVERGENT B0, `(.L_x_1) ;  /* 0x0000006000007945 */ /* 0x000fea0003800200 */
[----:B------:R-:W-:-:S13]  /*0100*/  ISETP.GE.AND P0, PT, R9, UR5, PT ;  /* 0x0000000509007c0c */ /* 0x000fda000bf06270 */
[----:B01---5:R-:W-:Y:S05]  /*0110*/  @!P0 BRA `(.L_x_2) ;  /* 0x00000000000c8947 */ /* 0x023fea0003800000 */
[----:B------:R-:W-:-:S05]  /*0120*/  IADD3 R5, PT, PT, R9, -UR4, RZ ;  /* 0x8000000409057c10 */ /* 0x000fca000fffe0ff */
[----:B---3--:R-:W-:-:S06]  /*0130*/  IMAD.WIDE R4, R5, 0x4, R6 ;  /* 0x0000000405047825 */ /* 0x008fcc00078e0206 */
[----:B------:R0:W5:Y:S02]  /*0140*/  LDG.E R5, desc[UR6][R4.64] ;  /* 0x0000000604057981 */ /* 0x000164000c1e1900 */
.L_x_2:
[----:B------:R-:W-:Y:S05]  /*0150*/  BSYNC.RECONVERGENT B0 ;  /* 0x0000000000007941 */ /* 0x000fea0003800200 */
.L_x_1:
[----:B------:R-:W-:Y:S06]  /*0160*/  BAR.SYNC.DEFER_BLOCKING 0x0 ;  /* 0x0000000000007b1d */ /* 0x000fec0000010000 */
[----:B------:R-:W-:Y:S04]  /*0170*/  BSSY.RECONVERGENT B0, `(.L_x_3) ;  /* 0x0000003000007945 */ /* 0x000fe80003800200 */
[----:B------:R-:W-:Y:S05]  /*0180*/  @!P0 BRA `(.L_x_4) ;  /* 0x0000000000048947 */ /* 0x000fea0003800000 */
[----:B-----5:R1:W-:Y:S02]  /*0190*/  REDG.E.ADD.STRONG.GPU desc[UR6][R2.64], R5 ;  /* 0x000000050200798e */ /* 0x0203e4000c12e106 */
.L_x_4:
[----:B------:R-:W-:Y:S05]  /*01a0*/  BSYNC.RECONVERGENT B0 ;  /* 0x0000000000007941 */ /* 0x000fea0003800200 */
.L_x_3:
[----:B------:R-:W-:Y:S01]  /*01b0*/  USHF.L.U32 UR4, UR4, 0x1, URZ ;  /* 0x0000000104047899 */ /* 0x000fe200080006ff */
[----:B------:R-:W-:Y:S05]  /*01c0*/  BAR.SYNC.DEFER_BLOCKING 0x0 ;  /* 0x0000000000007b1d */ /* 0x000fea0000010000 */
[----:B------:R-:W-:-:S13]  /*01d0*/  ISETP.LE.AND P0, PT, R0, UR4, PT ;  /* 0x0000000400007c0c */ /* 0x000fda000bf03270 */
[----:B------:R-:W-:Y:S05]  /*01e0*/  @!P0 BRA `(.L_x_5) ;  /* 0xfffffffc00bc8947 */ /* 0x000fea000383ffff */
[----:B------:R-:W-:Y:S05]  /*01f0*/  EXIT ;  /* 0x000000000000794d */ /* 0x000fea0003800000 */
.L_x_6:
        /* <DEDUP_REMOVED lines=16> */
.L_x_23:


//--------------------- .text._Z11facReqCountiPiS_S_S_ --------------------------
	.section	.text._Z11facReqCountiPiS_S_S_,"ax",@progbits
	.align	128
        .global         _Z11facReqCountiPiS_S_S_
        .type           _Z11facReqCountiPiS_S_S_,@function
        .size           _Z11facReqCountiPiS_S_S_,(.L_x_24 - _Z11facReqCountiPiS_S_S_)
        .other          _Z11facReqCountiPiS_S_S_,@"STO_CUDA_ENTRY STV_DEFAULT"
_Z11facReqCountiPiS_S_S_:
.text._Z11facReqCountiPiS_S_S_:
[----:B------:R-:W-:Y:S01]  /*0000*/  LDC R1, c[0x0][0x37c] ;  /* 0x0000df00ff017b82 */ /* 0x000fe20000000800 */
[----:B------:R-:W0:Y:S07]  /*0010*/  S2R R0, SR_TID.X ;  /* 0x0000000000007919 */ /* 0x000e2e0000002100 */
[----:B------:R-:W0:Y:S01]  /*0020*/  S2UR UR4, SR_CTAID.X ;  /* 0x00000000000479c3 */ /* 0x000e220000002500 */
[----:B------:R-:W1:Y:S07]  /*0030*/  LDCU UR5, c[0x0][0x380] ;  /* 0x00007000ff0577ac */ /* 0x000e6e0008000800 */
[----:B------:R-:W0:Y:S02]  /*0040*/  LDC R9, c[0x0][0x360] ;  /* 0x0000d800ff097b82 */ /* 0x000e240000000800 */
[----:B0-----:R-:W-:-:S06]  /*0050*/  IMAD R9, R9, UR4, R0 ;  /* 0x0000000409097c24 */ /* 0x001fcc000f8e0200 */
[----:B------:R-:W-:Y:S01]  /*0060*/  BAR.SYNC.DEFER_BLOCKING 0x0 ;  /* 0x0000000000007b1d */ /* 0x000fe20000010000 */
[----:B-1----:R-:W-:-:S13]  /*0070*/  ISETP.GE.AND P0, PT, R9, UR5, PT ;  /* 0x0000000509007c0c */ /* 0x002fda000bf06270 */
[----:B------:R-:W-:Y:S05]  /*0080*/  @P0 EXIT ;  /* 0x000000000000094d */ /* 0x000fea0003800000 */
[----:B------:R-:W0:Y:S01]  /*0090*/  LDC.64 R2, c[0x0][0x390] ;  /* 0x0000e400ff027b82 */ /* 0x000e220000000a00 */
[----:B------:R-:W1:Y:S07]  /*00a0*/  LDCU.64 UR4, c[0x0][0x358] ;  /* 0x00006b00ff0477ac */ /* 0x000e6e0008000a00 */
[----:B------:R-:W2:Y:S01]  /*00b0*/  LDC.64 R4, c[0x0][0x398] ;  /* 0x0000e600ff047b82 */ /* 0x000ea20000000a00 */
[----:B0-----:R-:W-:-:S06]  /*00c0*/  IMAD.WIDE R2, R9, 0x4, R2 ;  /* 0x0000000409027825 */ /* 0x001fcc00078e0202 */
[----:B-1----:R-:W3:Y:S01]  /*00d0*/  LDG.E R3, desc[UR4][R2.64] ;  /* 0x0000000402037981 */ /* 0x002ee2000c1e1900 */
[----:B------:R-:W-:Y:S02]  /*00e0*/  HFMA2 R11, -RZ, RZ, 0, 0 ;  /* 0x00000000ff0b7431 */ /* 0x000fe400000001ff */
[----:B--2---:R-:W-:Y:S02]  /*00f0*/  IMAD.WIDE R4, R9, 0x4, R4 ;  /* 0x0000000409047825 */ /* 0x004fe400078e0204 */
[----:B------:R-:W0:Y:S04]  /*0100*/  LDC.64 R8, c[0x0][0x3a0] ;  /* 0x0000e800ff087b82 */ /* 0x000e280000000a00 */
[----:B------:R-:W2:Y:S01]  /*0110*/  LDG.E R4, desc[UR4][R4.64] ;  /* 0x0000000404047981 */ /* 0x000ea2000c1e1900 */
[----:B---3--:R-:W-:-:S13]  /*0120*/  ISETP.NE.AND P0, PT, R3, RZ, PT ;  /* 0x000000ff0300720c */ /* 0x008fda0003f05270 */
[----:B------:R-:W1:Y:S02]  /*0130*/  @P0 LDC.64 R6, c[0x0][0x388] ;  /* 0x0000e200ff060b82 */ /* 0x000e640000000a00 */
[----:B-1----:R-:W-:-:S05]  /*0140*/  @P0 IMAD.WIDE R6, R3, 0x4, R6 ;  /* 0x0000000403060825 */ /* 0x002fca00078e0206 */
[----:B------:R-:W2:Y:S01]  /*0150*/  @P0 LDG.E R11, desc[UR4][R6.64+-0x4] ;  /* 0xfffffc04060b0981 */ /* 0x000ea2000c1e1900 */
[----:B------:R-:W-:Y:S02]  /*0160*/  MOV R13, 0x1 ;  /* 0x00000001000d7802 */ /* 0x000fe40000000f00 */
[----:B--2---:R-:W-:-:S05]  /*0170*/  IADD3 R11, PT, PT, R4, R11, RZ ;  /* 0x0000000b040b7210 */ /* 0x004fca0007ffe0ff */
[----:B0-----:R-:W-:-:S05]  /*0180*/  IMAD.WIDE R2, R11, 0x4, R8 ;  /* 0x000000040b027825 */ /* 0x001fca00078e0208 */
[----:B------:R-:W-:Y:S01]  /*0190*/  REDG.E.ADD.STRONG.GPU desc[UR4][R2.64], R13 ;  /* 0x0000000d0200798e */ /* 0x000fe2000c12e104 */
[----:B------:R-:W-:Y:S05]  /*01a0*/  EXIT ;  /* 0x000000000000794d */ /* 0x000fea0003800000 */
.L_x_7:
        /* <DEDUP_REMOVED lines=13> */
.L_x_24:


//--------------------- .text._Z8workListiPiS_S_S_S_S_ --------------------------
	.section	.text._Z8workListiPiS_S_S_S_S_,"ax",@progbits
	.align	128
        .global         _Z8workListiPiS_S_S_S_S_
        .type           _Z8workListiPiS_S_S_S_S_,@function
        .size           _Z8workListiPiS_S_S_S_S_,(.L_x_25 - _Z8workListiPiS_S_S_S_S_)
        .other          _Z8workListiPiS_S_S_S_S_,@"STO_CUDA_ENTRY STV_DEFAULT"
_Z8workListiPiS_S_S_S_S_:
.text._Z8workListiPiS_S_S_S_S_:
[----:B------:R-:W-:Y:S01]  /*0000*/  LDC R1, c[0x0][0x37c] ;  /* 0x0000df00ff017b82 */ /* 0x000fe20000000800 */
[----:B------:R-:W0:Y:S07]  /*0010*/  S2R R3, SR_TID.X ;  /* 0x0000000000037919 */ /* 0x000e2e0000002100 */
[----:B------:R-:W0:Y:S01]  /*0020*/  S2UR UR4, SR_CTAID.X ;  /* 0x00000000000479c3 */ /* 0x000e220000002500 */
[----:B------:R-:W1:Y:S07]  /*0030*/  LDCU UR5, c[0x0][0x380] ;  /* 0x00007000ff0577ac */ /* 0x000e6e0008000800 */
[----:B------:R-:W0:Y:S02]  /*0040*/  LDC R0, c[0x0][0x360] ;  /* 0x0000d800ff007b82 */ /* 0x000e240000000800 */
[----:B0-----:R-:W-:-:S05]  /*0050*/  IMAD R0, R0, UR4, R3 ;  /* 0x0000000400007c24 */ /* 0x001fca000f8e0203 */
        /* <DEDUP_REMOVED lines=8> */
[----:B--2---:R-:W-:-:S06]  /*00e0*/  IMAD.WIDE R4, R0, 0x4, R4 ;  /* 0x0000000400047825 */ /* 0x004fcc00078e0204 */
[----:B------:R-:W2:Y:S01]  /*00f0*/  LDG.E R4, desc[UR4][R4.64] ;  /* 0x0000000404047981 */ /* 0x000ea2000c1e1900 */
[----:B---3--:R-:W-:-:S13]  /*0100*/  ISETP.NE.AND P0, PT, R3, RZ, PT ;  /* 0x000000ff0300720c */ /* 0x008fda0003f05270 */
[----:B------:R-:W0:Y:S02]  /*0110*/  @P0 LDC.64 R6, c[0x0][0x388] ;  /* 0x0000e200ff060b82 */ /* 0x000e240000000a00 */
[----:B0-----:R-:W-:-:S05]  /*0120*/  @P0 IMAD.WIDE R6, R3, 0x4, R6 ;  /* 0x0000000403060825 */ /* 0x001fca00078e0206 */
[----:B------:R-:W2:Y:S01]  /*0130*/  @P0 LDG.E R9, desc[UR4][R6.64+-0x4] ;  /* 0xfffffc0406090981 */ /* 0x000ea2000c1e1900 */
[----:B------:R-:W-:Y:S02]  /*0140*/  MOV R10, RZ ;  /* 0x000000ff000a7202 */ /* 0x000fe40000000f00 */
[----:B--2---:R-:W-:Y:S02]  /*0150*/  IADD3 R11, PT, PT, R4, R9, RZ ;  /* 0x00000009040b7210 */ /* 0x004fe40007ffe0ff */
[----:B------:R-:W0:Y:S02]  /*0160*/  LDC.64 R8, c[0x0][0x3b0] ;  /* 0x0000ec00ff087b82 */ /* 0x000e240000000a00 */
[----:B------:R-:W-:-:S06]  /*0170*/  ISETP.NE.AND P0, PT, R11, RZ, PT ;  /* 0x000000ff0b00720c */ /* 0x000fcc0003f05270 */
[----:B------:R-:W1:Y:S08]  /*0180*/  LDC.64 R4, c[0x0][0x3a0] ;  /* 0x0000e800ff047b82 */ /* 0x000e700000000a00 */
[----:B------:R-:W2:Y:S01]  /*0190*/  @P0 LDC.64 R2, c[0x0][0x3a8] ;  /* 0x0000ea00ff020b82 */ /* 0x000ea20000000a00 */
[----:B0-----:R-:W-:-:S04]  /*01a0*/  IMAD.WIDE R8, R11, 0x4, R8 ;  /* 0x000000040b087825 */ /* 0x001fc800078e0208 */
[----:B--2---:R-:W-:-:S04]  /*01b0*/  @P0 IMAD.WIDE R2, R11, 0x4, R2 ;  /* 0x000000040b020825 */ /* 0x004fc800078e0202 */
[----:B------:R-:W-:Y:S01]  /*01c0*/  HFMA2 R11, -RZ, RZ, 0, 5.9604644775390625e-08 ;  /* 0x00000001ff0b7431 */ /* 0x000fe200000001ff */
[----:B------:R-:W2:Y:S04]  /*01d0*/  @P0 LDG.E R10, desc[UR4][R2.64+-0x4] ;  /* 0xfffffc04020a0981 */ /* 0x000ea8000c1e1900 */
[----:B------:R-:W2:Y:S02]  /*01e0*/  ATOMG.E.ADD.STRONG.GPU PT, R9, desc[UR4][R8.64], R11 ;  /* 0x8000000b080979a8 */ /* 0x000ea400081ef104 */
[----:B--2---:R-:W-:-:S05]  /*01f0*/  IADD3 R7, PT, PT, R9, R10, RZ ;  /* 0x0000000a09077210 */ /* 0x004fca0007ffe0ff */
[----:B-1----:R-:W-:-:S05]  /*0200*/  IMAD.WIDE R4, R7, 0x4, R4 ;  /* 0x0000000407047825 */ /* 0x002fca00078e0204 */
[----:B------:R-:W-:Y:S01]  /*0210*/  STG.E desc[UR4][R4.64], R0 ;  /* 0x0000000004007986 */ /* 0x000fe2000c101904 */
[----:B------:R-:W-:Y:S05]  /*0220*/  EXIT ;  /* 0x000000000000794d */ /* 0x000fea0003800000 */
.L_x_8:
        /* <DEDUP_REMOVED lines=13> */
.L_x_25:


//--------------------- .text._Z14processRequestiPiS_S_S_S_S_S_S_S_ --------------------------
	.section	.text._Z14processRequestiPiS_S_S_S_S_S_S_S_,"ax",@progbits
	.align	128
        .global         _Z14processRequestiPiS_S_S_S_S_S_S_S_
        .type           _Z14processRequestiPiS_S_S_S_S_S_S_S_,@function
        .size           _Z14processRequestiPiS_S_S_S_S_S_S_S_,(.L_x_26 - _Z14processRequestiPiS_S_S_S_S_S_S_S_)
        .other          _Z14processRequestiPiS_S_S_S_S_S_S_S_,@"STO_CUDA_ENTRY STV_DEFAULT"
_Z14processRequestiPiS_S_S_S_S_S_S_S_:
.text._Z14processRequestiPiS_S_S_S_S_S_S_S_:
[----:B------:R-:W0:Y:S01]  /*0000*/  LDC R1, c[0x0][0x37c] ;  /* 0x0000df00ff017b82 */ /* 0x000e220000000800 */
[----:B------:R-:W1:Y:S07]  /*0010*/  S2R R0, SR_TID.X ;  /* 0x0000000000007919 */ /* 0x000e6e0000002100 */
[----:B------:R-:W1:Y:S01]  /*0020*/  S2UR UR4, SR_CTAID.X ;  /* 0x00000000000479c3 */ /* 0x000e620000002500 */
[----:B------:R-:W2:Y:S01]  /*0030*/  LDCU UR5, c[0x0][0x380] ;  /* 0x00007000ff0577ac */ /* 0x000ea20008000800 */
[----:B0-----:R-:W-:-:S06]  /*0040*/  VIADD R1, R1, 0xffffffa0 ;  /* 0xffffffa001017836 */ /* 0x001fcc0000000000 */
[----:B------:R-:W1:Y:S02]  /*0050*/  LDC R5, c[0x0][0x360] ;  /* 0x0000d800ff057b82 */ /* 0x000e640000000800 */
[----:B-1----:R-:W-:-:S05]  /*0060*/  IMAD R5, R5, UR4, R0 ;  /* 0x0000000405057c24 */ /* 0x002fca000f8e0200 */
[----:B--2---:R-:W-:-:S13]  /*0070*/  ISETP.GE.AND P0, PT, R5, UR5, PT ;  /* 0x0000000505007c0c */ /* 0x004fda000bf06270 */
[----:B------:R-:W-:Y:S05]  /*0080*/  @P0 EXIT ;  /* 0x000000000000094d */ /* 0x000fea0003800000 */
[----:B------:R-:W0:Y:S01]  /*0090*/  LDC.64 R8, c[0x0][0x3a0] ;  /* 0x0000e800ff087b82 */ /* 0x000e220000000a00 */
[----:B------:R-:W1:Y:S01]  /*00a0*/  LDCU.64 UR4, c[0x0][0x358] ;  /* 0x00006b00ff0477ac */ /* 0x000e620008000a00 */
[----:B------:R-:W-:Y:S01]  /*00b0*/  ISETP.NE.AND P0, PT, R5, RZ, PT ;  /* 0x000000ff0500720c */ /* 0x000fe20003f05270 */
[----:B------:R-:W-:-:S05]  /*00c0*/  IMAD.MOV.U32 R3, RZ, RZ, RZ ;  /* 0x000000ffff037224 */ /* 0x000fca00078e00ff */
[----:B------:R-:W2:Y:S01]  /*00d0*/  LDC.64 R6, c[0x0][0x390] ;  /* 0x0000e400ff067b82 */ /* 0x000ea20000000a00 */
[----:B0-----:R-:W-:-:S06]  /*00e0*/  IMAD.WIDE R8, R5, 0x4, R8 ;  /* 0x0000000405087825 */ /* 0x001fcc00078e0208 */
[----:B-1----:R-:W3:Y:S04]  /*00f0*/  @P0 LDG.E R3, desc[UR4][R8.64+-0x4] ;  /* 0xfffffc0408030981 */ /* 0x002ee8000c1e1900 */
[----:B------:R-:W4:Y:S01]  /*0100*/  LDG.E R4, desc[UR4][R8.64] ;  /* 0x0000000408047981 */ /* 0x000f22000c1e1900 */
[----:B--2---:R-:W-:-:S05]  /*0110*/  IMAD.WIDE R6, R5, 0x4, R6 ;  /* 0x0000000405067825 */ /* 0x004fca00078e0206 */
[----:B------:R0:W5:Y:S01]  /*0120*/  LDG.E R5, desc[UR4][R6.64] ;  /* 0x0000000406057981 */ /* 0x000162000c1e1900 */
[----:B------:R-:W-:Y:S01]  /*0130*/  BSSY.RECONVERGENT B0, `(.L_x_9) ;  /* 0x0000020000007945 */ /* 0x000fe20003800200 */
[----:B------:R-:W-:Y:S02]  /*0140*/  IMAD.MOV.U32 R0, RZ, RZ, R1 ;  /* 0x000000ffff007224 */ /* 0x000fe400078e0001 */
[----:B------:R0:W-:Y:S04]  /*0150*/  STL.128 [R1], RZ ;  /* 0x000000ff01007387 */ /* 0x0001e80000100c00 */
[----:B------:R0:W-:Y:S04]  /*0160*/  STL.128 [R1+0x10], RZ ;  /* 0x000010ff01007387 */ /* 0x0001e80000100c00 */
[----:B------:R0:W-:Y:S04]  /*0170*/  STL.128 [R1+0x20], RZ ;  /* 0x000020ff01007387 */ /* 0x0001e80000100c00 */
[----:B------:R0:W-:Y:S04]  /*0180*/  STL.128 [R1+0x30], RZ ;  /* 0x000030ff01007387 */ /* 0x0001e80000100c00 */
[----:B------:R0:W-:Y:S04]  /*0190*/  STL.128 [R1+0x40], RZ ;  /* 0x000040ff01007387 */ /* 0x0001e80000100c00 */
[----:B------:R0:W-:Y:S01]  /*01a0*/  STL.128 [R1+0x50], RZ ;  /* 0x000050ff01007387 */ /* 0x0001e20000100c00 */
[----:B---3--:R-:W-:-:S04]  /*01b0*/  IADD3 R2, PT, PT, R3, 0x1, RZ ;  /* 0x0000000103027810 */ /* 0x008fc80007ffe0ff */
[----:B----4-:R-:W-:-:S13]  /*01c0*/  ISETP.GE.AND P0, PT, R2, R4, PT ;  /* 0x000000040200720c */ /* 0x010fda0003f06270 */
[----:B0-----:R-:W-:Y:S05]  /*01d0*/  @P0 BRA `(.L_x_10) ;  /* 0x0000000000540947 */ /* 0x001fea0003800000 */
.L_x_14:
[----:B------:R-:W-:Y:S01]  /*01e0*/  ISETP.GT.AND P0, PT, R2, R3, PT ;  /* 0x000000030200720c */ /* 0x000fe20003f04270 */
[----:B------:R-:W-:-:S12]  /*01f0*/  BSSY.RECONVERGENT B1, `(.L_x_11) ;  /* 0x0000010000017945 */ /* 0x000fd80003800200 */
[----:B------:R-:W-:Y:S05]  /*0200*/  @!P0 BRA `(.L_x_12) ;  /* 0x0000000000388947 */ /* 0x000fea0003800000 */
[----:B------:R-:W0:Y:S08]  /*0210*/  LDC.64 R6, c[0x0][0x398] ;  /* 0x0000e600ff067b82 */ /* 0x000e300000000a00 */
[----:B------:R-:W1:Y:S01]  /*0220*/  LDC.64 R8, c[0x0][0x398] ;  /* 0x0000e600ff087b82 */ /* 0x000e620000000a00 */
[----:B0-----:R-:W-:-:S05]  /*0230*/  IMAD.WIDE R6, R2, 0x4, R6 ;  /* 0x0000000402067825 */ /* 0x001fca00078e0206 */
[----:B------:R0:W5:Y:S01]  /*0240*/  LDG.E R11, desc[UR4][R6.64] ;  /* 0x00000004060b7981 */ /* 0x000162000c1e1900 */
[----:B------:R-:W-:-:S07]  /*0250*/  MOV R10, R2 ;  /* 0x00000002000a7202 */ /* 0x000fce0000000f00 */
.L_x_13:
[----:B01----:R-:W-:-:S05]  /*0260*/  IMAD.WIDE R6, R10, 0x4, R8 ;  /* 0x000000040a067825 */ /* 0x003fca00078e0208 */
[----:B------:R-:W2:Y:S02]  /*0270*/  LDG.E R12, desc[UR4][R6.64+-0x4] ;  /* 0xfffffc04060c7981 */ /* 0x000ea4000c1e1900 */
[----:B--2--5:R-:W-:-:S13]  /*0280*/  ISETP.GT.AND P0, PT, R12, R11, PT ;  /* 0x0000000b0c00720c */ /* 0x024fda0003f04270 */
[----:B------:R-:W-:Y:S05]  /*0290*/  @!P0 BRA `(.L_x_12) ;  /* 0x0000000000148947 */ /* 0x000fea0003800000 */
[----:B------:R2:W-:Y:S01]  /*02a0*/  STG.E desc[UR4][R6.64], R12 ;  /* 0x0000000c06007986 */ /* 0x0005e2000c101904 */
[----:B------:R-:W-:-:S03]  /*02b0*/  VIADD R10, R10, 0xffffffff ;  /* 0xffffffff0a0a7836 */ /* 0x000fc60000000000 */
[----:B------:R2:W-:Y:S02]  /*02c0*/  STG.E desc[UR4][R6.64+-0x4], R11 ;  /* 0xfffffc0b06007986 */ /* 0x0005e4000c101904 */
[----:B------:R-:W-:-:S13]  /*02d0*/  ISETP.GT.AND P0, PT, R10, R3, PT ;  /* 0x000000030a00720c */ /* 0x000fda0003f04270 */
[----:B--2---:R-:W-:Y:S05]  /*02e0*/  @P0 BRA `(.L_x_13) ;  /* 0xfffffffc00dc0947 */ /* 0x004fea000383ffff */
.L_x_12:
[----:B------:R-:W-:Y:S05]  /*02f0*/  BSYNC.RECONVERGENT B1 ;  /* 0x0000000000017941 */ /* 0x000fea0003800200 */
.L_x_11:
[----:B------:R-:W-:-:S04]  /*0300*/  IADD3 R2, PT, PT, R2, 0x1, RZ ;  /* 0x0000000102027810 */ /* 0x000fc80007ffe0ff */
[----:B------:R-:W-:-:S13]  /*0310*/  ISETP.NE.AND P0, PT, R2, R4, PT ;  /* 0x000000040200720c */ /* 0x000fda0003f05270 */
[----:B------:R-:W-:Y:S05]  /*0320*/  @P0 BRA `(.L_x_14) ;  /* 0xfffffffc00ac0947 */ /* 0x000fea000383ffff */
.L_x_10:
[----:B------:R-:W-:Y:S05]  /*0330*/  BSYNC.RECONVERGENT B0 ;  /* 0x0000000000007941 */ /* 0x000fea0003800200 */
.L_x_9:
[----:B------:R-:W-:-:S13]  /*0340*/  ISETP.GE.AND P0, PT, R3, R4, PT ;  /* 0x000000040300720c */ /* 0x000fda0003f06270 */
[----:B------:R-:W-:Y:S05]  /*0350*/  @P0 EXIT ;  /* 0x000000000000094d */ /* 0x000fea0003800000 */
[----:B------:R-:W-:-:S07]  /*0360*/  VIADD R2, R1, 0xfffffffc ;  /* 0xfffffffc01027836 */ /* 0x000fce0000000000 */
.L_x_20:
[----:B0-----:R-:W0:Y:S08]  /*0370*/  LDC.64 R6, c[0x0][0x398] ;  /* 0x0000e600ff067b82 */ /* 0x001e300000000a00 */
[----:B------:R-:W1:Y:S08]  /*0380*/  LDC.64 R10, c[0x0][0x3a8] ;  /* 0x0000ea00ff0a7b82 */ /* 0x000e700000000a00 */
[----:B-----5:R-:W2:Y:S01]  /*0390*/  LDC.64 R12, c[0x0][0x3b8] ;  /* 0x0000ee00ff0c7b82 */ /* 0x020ea20000000a00 */
[----:B0-----:R-:W-:-:S07]  /*03a0*/  IMAD.WIDE R6, R3, 0x4, R6 ;  /* 0x0000000403067825 */ /* 0x001fce00078e0206 */
[----:B------:R-:W0:Y:S01]  /*03b0*/  LDC.64 R8, c[0x0][0x3b0] ;  /* 0x0000ec00ff087b82 */ /* 0x000e220000000a00 */
[----:B------:R-:W1:Y:S02]  /*03c0*/  LDG.E R7, desc[UR4][R6.64] ;  /* 0x0000000406077981 */ /* 0x000e64000c1e1900 */
[----:B-1----:R-:W-:-:S06]  /*03d0*/  IMAD.WIDE R10, R7, 0x4, R10 ;  /* 0x00000004070a7825 */ /* 0x002fcc00078e020a */
[----:B------:R-:W3:Y:S01]  /*03e0*/  LDG.E R10, desc[UR4][R10.64] ;  /* 0x000000040a0a7981 */ /* 0x000ee2000c1e1900 */
[----:B--2---:R-:W-:-:S06]  /*03f0*/  IMAD.WIDE R12, R7, 0x4, R12 ;  /* 0x00000004070c7825 */ /* 0x004fcc00078e020c */
[----:B-----5:R1:W5:Y:S01]  /*0400*/  LDG.E R13, desc[UR4][R12.64] ;  /* 0x000000040c0d7981 */ /* 0x020362000c1e1900 */
[----:B------:R-:W-:Y:S01]  /*0410*/  BSSY.RECONVERGENT B0, `(.L_x_15) ;  /* 0x0000023000007945 */ /* 0x000fe20003800200 */
[----:B0-----:R-:W-:Y:S01]  /*0420*/  IMAD.WIDE R8, R7, 0x4, R8 ;  /* 0x0000000407087825 */ /* 0x001fe200078e0208 */
[----:B---3--:R-:W-:-:S13]  /*0430*/  ISETP.GE.AND P0, PT, R10, 0x1, PT ;  /* 0x000000010a00780c */ /* 0x008fda0003f06270 */
[----:B-1----:R-:W-:Y:S05]  /*0440*/  @!P0 BRA `(.L_x_16) ;  /* 0x0000000000508947 */ /* 0x002fea0003800000 */
[----:B------:R-:W2:Y:S01]  /*0450*/  LDG.E R9, desc[UR4][R8.64] ;  /* 0x0000000408097981 */ /* 0x000ea2000c1e1900 */
[----:B------:R-:W-:Y:S01]  /*0460*/  BSSY.RELIABLE B1, `(.L_x_17) ;  /* 0x000000b000017945 */ /* 0x000fe20003800100 */
[----:B--2---:R-:W-:Y:S01]  /*0470*/  IADD3 R10, PT, PT, R9, R10, RZ ;  /* 0x0000000a090a7210 */ /* 0x004fe20007ffe0ff */
[----:B------:R-:W-:-:S07]  /*0480*/  IMAD.MOV.U32 R7, RZ, RZ, R9 ;  /* 0x000000ffff077224 */ /* 0x000fce00078e0009 */
.L_x_19:
[----:B------:R-:W-:-:S06]  /*0490*/  LEA R6, R9, R0, 0x2 ;  /* 0x0000000009067211 */ /* 0x000fcc00078e10ff */
[----:B------:R-:W2:Y:S02]  /*04a0*/  LDL R6, [R6+-0x4] ;  /* 0xfffffc0006067983 */ /* 0x000ea40000100800 */
[----:B--2---:R-:W-:-:S13]  /*04b0*/  ISETP.NE.AND P0, PT, R6, R5, PT ;  /* 0x000000050600720c */ /* 0x004fda0003f05270 */
[----:B------:R-:W-:Y:S05]  /*04c0*/  @!P0 BREAK.RELIABLE B1 ;  /* 0x0000000000018942 */ /* 0x000fea0003800100 */
[----:B------:R-:W-:Y:S05]  /*04d0*/  @!P0 BRA `(.L_x_18) ;  /* 0x0000000000588947 */ /* 0x000fea0003800000 */
[----:B------:R-:W-:-:S05]  /*04e0*/  VIADD R9, R9, 0x1 ;  /* 0x0000000109097836 */ /* 0x000fca0000000000 */
[----:B------:R-:W-:-:S13]  /*04f0*/  ISETP.GE.AND P0, PT, R9, R10, PT ;  /* 0x0000000a0900720c */ /* 0x000fda0003f06270 */
[----:B------:R-:W-:Y:S05]  /*0500*/  @!P0 BRA `(.L_x_19) ;  /* 0xfffffffc00e08947 */ /* 0x000fea000383ffff */
[----:B------:R-:W-:Y:S05]  /*0510*/  BSYNC.RELIABLE B1 ;  /* 0x0000000000017941 */ /* 0x000fea0003800100 */
.L_x_17:
[----:B0-----:R-:W-:-:S05]  /*0520*/  LEA R6, R7, R2, 0x2 ;  /* 0x0000000207067211 */ /* 0x001fca00078e10ff */
[----:B------:R-:W2:Y:S01]  /*0530*/  LDL R8, [R6] ;  /* 0x0000000006087983 */ /* 0x000ea20000100800 */
[----:B------:R-:W-:-:S04]  /*0540*/  IADD3 R7, PT, PT, R7, 0x1, RZ ;  /* 0x0000000107077810 */ /* 0x000fc80007ffe0ff */
[----:B------:R-:W-:Y:S01]  /*0550*/  ISETP.GE.AND P0, PT, R7, R10, PT ;  /* 0x0000000a0700720c */ /* 0x000fe20003f06270 */
[----:B--2---:R-:W-:-:S05]  /*0560*/  VIADD R9, R8, 0x1 ;  /* 0x0000000108097836 */ /* 0x004fca0000000000 */
[----:B------:R0:W-:Y:S07]  /*0570*/  STL [R6], R9 ;  /* 0x0000000906007387 */ /* 0x0001ee0000100800 */
[----:B------:R-:W-:Y:S05]  /*0580*/  @!P0 BRA `(.L_x_17) ;  /* 0xfffffffc00e48947 */ /* 0x000fea000383ffff */
.L_x_16:
[----:B------:R-:W1:Y:S01]  /*0590*/  S2R R10, SR_LANEID ;  /* 0x00000000000a7919 */ /* 0x000e620000000000 */
[----:B0-----:R-:W0:Y:S01]  /*05a0*/  LDC.64 R6, c[0x0][0x388] ;  /* 0x0000e200ff067b82 */ /* 0x001e220000000a00 */
[----:B------:R-:W-:Y:S02]  /*05b0*/  VOTEU.ANY UR6, UPT, PT ;  /* 0x0000000000067886 */ /* 0x000fe400038e0100 */
[----:B------:R-:W-:Y:S02]  /*05c0*/  UFLO.U32 UR7, UR6 ;  /* 0x00000006000772bd */ /* 0x000fe400080e0000 */
[----:B------:R-:W2:Y:S03]  /*05d0*/  POPC R11, UR6 ;  /* 0x00000006000b7d09 */ /* 0x000ea60008000000 */
[----:B------:R-:W2:Y:S01]  /*05e0*/  LDC.64 R8, c[0x0][0x3c0] ;  /* 0x0000f000ff087b82 */ /* 0x000ea20000000a00 */
[----:B0----5:R-:W-:-:S04]  /*05f0*/  IMAD.WIDE R6, R13, 0x4, R6 ;  /* 0x000000040d067825 */ /* 0x021fc800078e0206 */
[----:B------:R-:W-:Y:S01]  /*0600*/  IMAD.MOV.U32 R13, RZ, RZ, 0x1 ;  /* 0x00000001ff0d7424 */ /* 0x000fe200078e00ff */
[----:B-1----:R-:W-:-:S04]  /*0610*/  ISETP.EQ.U32.AND P0, PT, R10, UR7, PT ;  /* 0x000000070a007c0c */ /* 0x002fc8000bf02070 */
[----:B------:R0:W-:Y:S09]  /*0620*/  REDG.E.ADD.STRONG.GPU desc[UR4][R6.64], R13 ;  /* 0x0000000d0600798e */ /* 0x0001f2000c12e104 */
[----:B--2---:R0:W-:Y:S02]  /*0630*/  @P0 REDG.E.ADD.STRONG.GPU desc[UR4][R8.64], R11 ;  /* 0x0000000b0800098e */ /* 0x0041e4000c12e104 */
.L_x_18:
[----:B------:R-:W-:Y:S05]  /*0640*/  BSYNC.RECONVERGENT B0 ;  /* 0x0000000000007941 */ /* 0x000fea0003800200 */
.L_x_15:
[----:B------:R-:W-:-:S04]  /*0650*/  IADD3 R3, PT, PT, R3, 0x1, RZ ;  /* 0x0000000103037810 */ /* 0x000fc80007ffe0ff */
[----:B------:R-:W-:-:S13]  /*0660*/  ISETP.NE.AND P0, PT, R3, R4, PT ;  /* 0x000000040300720c */ /* 0x000fda0003f05270 */
[----:B------:R-:W-:Y:S05]  /*0670*/  @P0 BRA `(.L_x_20) ;  /* 0xfffffffc003c0947 */ /* 0x000fea000383ffff */
[----:B------:R-:W-:Y:S05]  /*0680*/  EXIT ;  /* 0x000000000000794d */ /* 0x000fea0003800000 */
.L_x_21:
        /* <DEDUP_REMOVED lines=15> */
.L_x_26:


//--------------------- .nv.shared.reserved.0     --------------------------
	.section	.nv.shared.reserved.0,"aw",@nobits
	.weak		__nv_reservedSMEM_offset_0_alias
	.size		__nv_reservedSMEM_offset_0_alias, 0, 64
	.other		__nv_reservedSMEM_offset_0_alias,@"STO_CUDA_RESERVED_SHARED STV_DEFAULT"
__nv_reservedSMEM_offset_0_alias:
	.zero		0
	.zero		64


//--------------------- .nv.global                --------------------------
	.section	.nv.global,"aw",@nobits
.nv.global:
	.type		_ZN34_INTERNAL_d485d004_4_k_cu_255103cd6thrust24THRUST_300001_SM_1000_NS12placeholders2_8E,@object
	.size		_ZN34_INTERNAL_d485d004_4_k_cu_255103cd6thrust24THRUST_300001_SM_1000_NS12placeholders2_8E,(_ZN34_INTERNAL_d485d004_4_k_cu_255103cd4cuda3std3__436_GLOBAL__N__d485d004_4_k_cu_255103cd6ignoreE - _ZN34_INTERNAL_d485d004_4_k_cu_255103cd6thrust24THRUST_300001_SM_1000_NS12placeholders2_8E)
_ZN34_INTERNAL_d485d004_4_k_cu_255103cd6thrust24THRUST_300001_SM_1000_NS12placeholders2_8E:
	.zero		1
	.type		_ZN34_INTERNAL_d485d004_4_k_cu_255103cd4cuda3std3__436_GLOBAL__N__d485d004_4_k_cu_255103cd6ignoreE,@object
	.size		_ZN34_INTERNAL_d485d004_4_k_cu_255103cd4cuda3std3__436_GLOBAL__N__d485d004_4_k_cu_255103cd6ignoreE,(_ZN34_INTERNAL_d485d004_4_k_cu_255103cd4cuda3std6ranges3__45__cpo4dataE - _ZN34_INTERNAL_d485d004_4_k_cu_255103cd4cuda3std3__436_GLOBAL__N__d485d004_4_k_cu_255103cd6ignoreE)
_ZN34_INTERNAL_d485d004_4_k_cu_255103cd4cuda3std3__436_GLOBAL__N__d485d004_4_k_cu_255103cd6ignoreE:
	.zero		1
	.type		_ZN34_INTERNAL_d485d004_4_k_cu_255103cd4cuda3std6ranges3__45__cpo4dataE,@object
	.size		_ZN34_INTERNAL_d485d004_4_k_cu_255103cd4cuda3std6ranges3__45__cpo4dataE,(_ZN34_INTERNAL_d485d004_4_k_cu_255103cd6thrust24THRUST_300001_SM_1000_NS6system3cpp3parE - _ZN34_INTERNAL_d485d004_4_k_cu_255103cd4cuda3std6ranges3__45__cpo4dataE)
_ZN34_INTERNAL_d485d004_4_k_cu_255103cd4cuda3std6ranges3__45__cpo4dataE:
	.zero		1
	.type		_ZN34_INTERNAL_d485d004_4_k_cu_255103cd6thrust24THRUST_300001_SM_1000_NS6system3cpp3parE,@object
	.size		_ZN34_INTERNAL_d485d004_4_k_cu_255103cd6thrust24THRUST_300001_SM_1000_NS6system3cpp3parE,(_ZN34_INTERNAL_d485d004_4_k_cu_255103cd4cuda3std3__45__cpo5beginE - _ZN34_INTERNAL_d485d004_4_k_cu_255103cd6thrust24THRUST_300001_SM_1000_NS6system3cpp3parE)
_ZN34_INTERNAL_d485d004_4_k_cu_255103cd6thrust24THRUST_300001_SM_1000_NS6system3cpp3parE:
	.zero		1
	.type		_ZN34_INTERNAL_d485d004_4_k_cu_255103cd4cuda3std3__45__cpo5beginE,@object
	.size		_ZN34_INTERNAL_d485d004_4_k_cu_255103cd4cuda3std3__45__cpo5beginE,(_ZN34_INTERNAL_d485d004_4_k_cu_255103cd4cuda3std6ranges3__45__cpo5beginE - _ZN34_INTERNAL_d485d004_4_k_cu_255103cd4cuda3std3__45__cpo5beginE)
_ZN34_INTERNAL_d485d004_4_k_cu_255103cd4cuda3std3__45__cpo5beginE:
	.zero		1
	.type		_ZN34_INTERNAL_d485d004_4_k_cu_255103cd4cuda3std6ranges3__45__cpo5beginE,@object
	.size		_ZN34_INTERNAL_d485d004_4_k_cu_255103cd4cuda3std6ranges3__45__cpo5beginE,(_ZN34_INTERNAL_d485d004_4_k_cu_255103cd6thrust24THRUST_300001_SM_1000_NS6deviceE - _ZN34_INTERNAL_d485d004_4_k_cu_255103cd4cuda3std6ranges3__45__cpo5beginE)
_ZN34_INTERNAL_d485d004_4_k_cu_255103cd4cuda3std6ranges3__45__cpo5beginE:
	.zero		1
	.type		_ZN34_INTERNAL_d485d004_4_k_cu_255103cd6thrust24THRUST_300001_SM_1000_NS6deviceE,@object
	.size		_ZN34_INTERNAL_d485d004_4_k_cu_255103cd6thrust24THRUST_300001_SM_1000_NS6deviceE,(_ZN34_INTERNAL_d485d004_4_k_cu_255103cd4cuda3std3__47nulloptE - _ZN34_INTERNAL_d485d004_4_k_cu_255103cd6thrust24THRUST_300001_SM_1000_NS6deviceE)
_ZN34_INTERNAL_d485d004_4_k_cu_255103cd6thrust24THRUST_300001_SM_1000_NS6deviceE:
	.zero		1
	.type		_ZN34_INTERNAL_d485d004_4_k_cu_255103cd4cuda3std3__47nulloptE,@object
	.size		_ZN34_INTERNAL_d485d004_4_k_cu_255103cd4cuda3std3__47nulloptE,(_ZN34_INTERNAL_d485d004_4_k_cu_255103cd4cuda3std6ranges3__45__cpo8distanceE - _ZN34_INTERNAL_d485d004_4_k_cu_255103cd4cuda3std3__47nulloptE)
_ZN34_INTERNAL_d485d004_4_k_cu_255103cd4cuda3std3__47nulloptE:
	.zero		1
	.type		_ZN34_INTERNAL_d485d004_4_k_cu_255103cd4cuda3std6ranges3__45__cpo8distanceE,@object
	.size		_ZN34_INTERNAL_d485d004_4_k_cu_255103cd4cuda3std6ranges3__45__cpo8distanceE,(_ZN34_INTERNAL_d485d004_4_k_cu_255103cd6thrust24THRUST_300001_SM_1000_NS12placeholders2_4E - _ZN34_INTERNAL_d485d004_4_k_cu_255103cd4cuda3std6ranges3__45__cpo8distanceE)
_ZN34_INTERNAL_d485d004_4_k_cu_255103cd4cuda3std6ranges3__45__cpo8distanceE:
	.zero		1
	.type		_ZN34_INTERNAL_d485d004_4_k_cu_255103cd6thrust24THRUST_300001_SM_1000_NS12placeholders2_4E,@object
	.size		_ZN34_INTERNAL_d485d004_4_k_cu_255103cd6thrust24THRUST_300001_SM_1000_NS12placeholders2_4E,(_ZN34_INTERNAL_d485d004_4_k_cu_255103cd4cuda3std3__45__cpo6rbeginE - _ZN34_INTERNAL_d485d004_4_k_cu_255103cd6thrust24THRUST_300001_SM_1000_NS12placeholders2_4E)
_ZN34_INTERNAL_d485d004_4_k_cu_255103cd6thrust24THRUST_300001_SM_1000_NS12placeholders2_4E:
	.zero		1
	.type		_ZN34_INTERNAL_d485d004_4_k_cu_255103cd4cuda3std3__45__cpo6rbeginE,@object
	.size		_ZN34_INTERNAL_d485d004_4_k_cu_255103cd4cuda3std3__45__cpo6rbeginE,(_ZN34_INTERNAL_d485d004_4_k_cu_255103cd4cuda3std6ranges3__45__cpo7advanceE - _ZN34_INTERNAL_d485d004_4_k_cu_255103cd4cuda3std3__45__cpo6rbeginE)
_ZN34_INTERNAL_d485d004_4_k_cu_255103cd4cuda3std3__45__cpo6rbeginE:
	.zero		1
	.type		_ZN34_INTERNAL_d485d004_4_k_cu_255103cd4cuda3std6ranges3__45__cpo7advanceE,@object
	.size		_ZN34_INTERNAL_d485d004_4_k_cu_255103cd4cuda3std6ranges3__45__cpo7advanceE,(_ZN34_INTERNAL_d485d004_4_k_cu_255103cd6thrust24THRUST_300001_SM_1000_NS12placeholders3_10E - _ZN34_INTERNAL_d485d004_4_k_cu_255103cd4cuda3std6ranges3__45__cpo7advanceE)
_ZN34_INTERNAL_d485d004_4_k_cu_255103cd4cuda3std6ranges3__45__cpo7advanceE:
	.zero		1
	.type		_ZN34_INTERNAL_d485d004_4_k_cu_255103cd6thrust24THRUST_300001_SM_1000_NS12placeholders3_10E,@object
	.size		_ZN34_INTERNAL_d485d004_4_k_cu_255103cd6thrust24THRUST_300001_SM_1000_NS12placeholders3_10E,(_ZN34_INTERNAL_d485d004_4_k_cu_255103cd4cuda3std3__48in_placeE - _ZN34_INTERNAL_d485d004_4_k_cu_255103cd6thrust24THRUST_300001_SM_1000_NS12placeholders3_10E)
_ZN34_INTERNAL_d485d004_4_k_cu_255103cd6thrust24THRUST_300001_SM_1000_NS12placeholders3_10E:
	.zero		1
	.type		_ZN34_INTERNAL_d485d004_4_k_cu_255103cd4cuda3std3__48in_placeE,@object
	.size		_ZN34_INTERNAL_d485d004_4_k_cu_255103cd4cuda3std3__48in_placeE,(_ZN34_INTERNAL_d485d004_4_k_cu_255103cd4cuda3std6ranges3__45__cpo4sizeE - _ZN34_INTERNAL_d485d004_4_k_cu_255103cd4cuda3std3__48in_placeE)
_ZN34_INTERNAL_d485d004_4_k_cu_255103cd4cuda3std3__48in_placeE:
	.zero		1
	.type		_ZN34_INTERNAL_d485d004_4_k_cu_255103cd4cuda3std6ranges3__45__cpo4sizeE,@object
	.size		_ZN34_INTERNAL_d485d004_4_k_cu_255103cd4cuda3std6ranges3__45__cpo4sizeE,(_ZN34_INTERNAL_d485d004_4_k_cu_255103cd6thrust24THRUST_300001_SM_1000_NS12placeholders2_2E - _ZN34_INTERNAL_d485d004_4_k_cu_255103cd4cuda3std6ranges3__45__cpo4sizeE)
_ZN34_INTERNAL_d485d004_4_k_cu_255103cd4cuda3std6ranges3__45__cpo4sizeE:
	.zero		1
	.type		_ZN34_INTERNAL_d485d004_4_k_cu_255103cd6thrust24THRUST_300001_SM_1000_NS12placeholders2_2E,@object
	.size		_ZN34_INTERNAL_d485d004_4_k_cu_255103cd6thrust24THRUST_300001_SM_1000_NS12placeholders2_2E,(_ZN34_INTERNAL_d485d004_4_k_cu_255103cd4cuda3std3__45__cpo6cbeginE - _ZN34_INTERNAL_d485d004_4_k_cu_255103cd6thrust24THRUST_300001_SM_1000_NS12placeholders2_2E)
_ZN34_INTERNAL_d485d004_4_k_cu_255103cd6thrust24THRUST_300001_SM_1000_NS12placeholders2_2E:
	.zero		1
	.type		_ZN34_INTERNAL_d485d004_4_k_cu_255103cd4cuda3std3__45__cpo6cbeginE,@object
	.size		_ZN34_INTERNAL_d485d004_4_k_cu_255103cd4cuda3std3__45__cpo6cbeginE,(_ZN34_INTERNAL_d485d004_4_k_cu_255103cd4cuda3std6ranges3__45__cpo6cbeginE - _ZN34_INTERNAL_d485d004_4_k_cu_255103cd4cuda3std3__45__cpo6cbeginE)
_ZN34_INTERNAL_d485d004_4_k_cu_255103cd4cuda3std3__45__cpo6cbeginE:
	.zero		1
	.type		_ZN34_INTERNAL_d485d004_4_k_cu_255103cd4cuda3std6ranges3__45__cpo6cbeginE,@object
	.size		_ZN34_INTERNAL_d485d004_4_k_cu_255103cd4cuda3std6ranges3__45__cpo6cbeginE,(_ZN34_INTERNAL_d485d004_4_k_cu_255103cd6thrust24THRUST_300001_SM_1000_NS12placeholders2_6E - _ZN34_INTERNAL_d485d004_4_k_cu_255103cd4cuda3std6ranges3__45__cpo6cbeginE)
_ZN34_INTERNAL_d485d004_4_k_cu_255103cd4cuda3std6ranges3__45__cpo6cbeginE:
	.zero		1
	.type		_ZN34_INTERNAL_d485d004_4_k_cu_255103cd6thrust24THRUST_300001_SM_1000_NS12placeholders2_6E,@object
	.size		_ZN34_INTERNAL_d485d004_4_k_cu_255103cd6thrust24THRUST_300001_SM_1000_NS12placeholders2_6E,(_ZN34_INTERNAL_d485d004_4_k_cu_255103cd4cuda3std3__45__cpo7crbeginE - _ZN34_INTERNAL_d485d004_4_k_cu_255103cd6thrust24THRUST_300001_SM_1000_NS12placeholders2_6E)
_ZN34_INTERNAL_d485d004_4_k_cu_255103cd6thrust24THRUST_300001_SM_1000_NS12placeholders2_6E:
	.zero		1
	.type		_ZN34_INTERNAL_d485d004_4_k_cu_255103cd4cuda3std3__45__cpo7crbeginE,@object
	.size		_ZN34_INTERNAL_d485d004_4_k_cu_255103cd4cuda3std3__45__cpo7crbeginE,(_ZN34_INTERNAL_d485d004_4_k_cu_255103cd4cuda3std6ranges3__45__cpo4nextE - _ZN34_INTERNAL_d485d004_4_k_cu_255103cd4cuda3std3__45__cpo7crbeginE)
_ZN34_INTERNAL_d485d004_4_k_cu_255103cd4cuda3std3__45__cpo7crbeginE:
	.zero		1
	.type		_ZN34_INTERNAL_d485d004_4_k_cu_255103cd4cuda3std6ranges3__45__cpo4nextE,@object
	.size		_ZN34_INTERNAL_d485d004_4_k_cu_255103cd4cuda3std6ranges3__45__cpo4nextE,(_ZN34_INTERNAL_d485d004_4_k_cu_255103cd4cuda3std6ranges3__45__cpo4swapE - _ZN34_INTERNAL_d485d004_4_k_cu_255103cd4cuda3std6ranges3__45__cpo4nextE)
_ZN34_INTERNAL_d485d004_4_k_cu_255103cd4cuda3std6ranges3__45__cpo4nextE:
	.zero		1
	.type		_ZN34_INTERNAL_d485d004_4_k_cu_255103cd4cuda3std6ranges3__45__cpo4swapE,@object
	.size		_ZN34_INTERNAL_d485d004_4_k_cu_255103cd4cuda3std6ranges3__45__cpo4swapE,(_ZN34_INTERNAL_d485d004_4_k_cu_255103cd6thrust24THRUST_300001_SM_1000_NS8cuda_cub10par_nosyncE - _ZN34_INTERNAL_d485d004_4_k_cu_255103cd4cuda3std6ranges3__45__cpo4swapE)
_ZN34_INTERNAL_d485d004_4_k_cu_255103cd4cuda3std6ranges3__45__cpo4swapE:
	.zero		1
	.type		_ZN34_INTERNAL_d485d004_4_k_cu_255103cd6thrust24THRUST_300001_SM_1000_NS8cuda_cub10par_nosyncE,@object
	.size		_ZN34_INTERNAL_d485d004_4_k_cu_255103cd6thrust24THRUST_300001_SM_1000_NS8cuda_cub10par_nosyncE,(_ZN34_INTERNAL_d485d004_4_k_cu_255103cd6thrust24THRUST_300001_SM_1000_NS3seqE - _ZN34_INTERNAL_d485d004_4_k_cu_255103cd6thrust24THRUST_300001_SM_1000_NS8cuda_cub10par_nosyncE)
_ZN34_INTERNAL_d485d004_4_k_cu_255103cd6thrust24THRUST_300001_SM_1000_NS8cuda_cub10par_nosyncE:
	.zero		1
	.type		_ZN34_INTERNAL_d485d004_4_k_cu_255103cd6thrust24THRUST_300001_SM_1000_NS3seqE,@object
	.size		_ZN34_INTERNAL_d485d004_4_k_cu_255103cd6thrust24THRUST_300001_SM_1000_NS3seqE,(_ZN34_INTERNAL_d485d004_4_k_cu_255103cd4cuda3std3__420unreachable_sentinelE - _ZN34_INTERNAL_d485d004_4_k_cu_255103cd6thrust24THRUST_300001_SM_1000_NS3seqE)
_ZN34_INTERNAL_d485d004_4_k_cu_255103cd6thrust24THRUST_300001_SM_1000_NS3seqE:
	.zero		1
	.type		_ZN34_INTERNAL_d485d004_4_k_cu_255103cd4cuda3std3__420unreachable_sentinelE,@object
	.size		_ZN34_INTERNAL_d485d004_4_k_cu_255103cd4cuda3std3__420unreachable_sentinelE,(_ZN34_INTERNAL_d485d004_4_k_cu_255103cd4cuda3std6ranges3__45__cpo5ssizeE - _ZN34_INTERNAL_d485d004_4_k_cu_255103cd4cuda3std3__420unreachable_sentinelE)
_ZN34_INTERNAL_d485d004_4_k_cu_255103cd4cuda3std3__420unreachable_sentinelE:
	.zero		1
	.type		_ZN34_INTERNAL_d485d004_4_k_cu_255103cd4cuda3std6ranges3__45__cpo5ssizeE,@object
	.size		_ZN34_INTERNAL_d485d004_4_k_cu_255103cd4cuda3std6ranges3__45__cpo5ssizeE,(_ZN34_INTERNAL_d485d004_4_k_cu_255103cd6thrust24THRUST_300001_SM_1000_NS12placeholders2_3E - _ZN34_INTERNAL_d485d004_4_k_cu_255103cd4cuda3std6ranges3__45__cpo5ssizeE)
_ZN34_INTERNAL_d485d004_4_k_cu_255103cd4cuda3std6ranges3__45__cpo5ssizeE:
	.zero		1
	.type		_ZN34_INTERNAL_d485d004_4_k_cu_255103cd6thrust24THRUST_300001_SM_1000_NS12placeholders2_3E,@object
	.size		_ZN34_INTERNAL_d485d004_4_k_cu_255103cd6thrust24THRUST_300001_SM_1000_NS12placeholders2_3E,(_ZN34_INTERNAL_d485d004_4_k_cu_255103cd4cuda3std3__45__cpo4cendE - _ZN34_INTERNAL_d485d004_4_k_cu_255103cd6thrust24THRUST_300001_SM_1000_NS12placeholders2_3E)
_ZN34_INTERNAL_d485d004_4_k_cu_255103cd6thrust24THRUST_300001_SM_1000_NS12placeholders2_3E:
	.zero		1
	.type		_ZN34_INTERNAL_d485d004_4_k_cu_255103cd4cuda3std3__45__cpo4cendE,@object
	.size		_ZN34_INTERNAL_d485d004_4_k_cu_255103cd4cuda3std3__45__cpo4cendE,(_ZN34_INTERNAL_d485d004_4_k_cu_255103cd4cuda3std6ranges3__45__cpo4cendE - _ZN34_INTERNAL_d485d004_4_k_cu_255103cd4cuda3std3__45__cpo4cendE)
_ZN34_INTERNAL_d485d004_4_k_cu_255103cd4cuda3std3__45__cpo4cendE:
	.zero		1
	.type		_ZN34_INTERNAL_d485d004_4_k_cu_255103cd4cuda3std6ranges3__45__cpo4cendE,@object
	.size		_ZN34_INTERNAL_d485d004_4_k_cu_255103cd4cuda3std6ranges3__45__cpo4cendE,(_ZN34_INTERNAL_d485d004_4_k_cu_255103cd6thrust24THRUST_300001_SM_1000_NS12placeholders2_7E - _ZN34_INTERNAL_d485d004_4_k_cu_255103cd4cuda3std6ranges3__45__cpo4cendE)
_ZN34_INTERNAL_d485d004_4_k_cu_255103cd4cuda3std6ranges3__45__cpo4cendE:
	.zero		1
	.type		_ZN34_INTERNAL_d485d004_4_k_cu_255103cd6thrust24THRUST_300001_SM_1000_NS12placeholders2_7E,@object
	.size		_ZN34_INTERNAL_d485d004_4_k_cu_255103cd6thrust24THRUST_300001_SM_1000_NS12placeholders2_7E,(_ZN34_INTERNAL_d485d004_4_k_cu_255103cd4cuda3std3__45__cpo5crendE - _ZN34_INTERNAL_d485d004_4_k_cu_255103cd6thrust24THRUST_300001_SM_1000_NS12placeholders2_7E)
_ZN34_INTERNAL_d485d004_4_k_cu_255103cd6thrust24THRUST_300001_SM_1000_NS12placeholders2_7E:
	.zero		1
	.type		_ZN34_INTERNAL_d485d004_4_k_cu_255103cd4cuda3std3__45__cpo5crendE,@object
	.size		_ZN34_INTERNAL_d485d004_4_k_cu_255103cd4cuda3std3__45__cpo5crendE,(_ZN34_INTERNAL_d485d004_4_k_cu_255103cd4cuda3std6ranges3__45__cpo4prevE - _ZN34_INTERNAL_d485d004_4_k_cu_255103cd4cuda3std3__45__cpo5crendE)
_ZN34_INTERNAL_d485d004_4_k_cu_255103cd4cuda3std3__45__cpo5crendE:
	.zero		1
	.type		_ZN34_INTERNAL_d485d004_4_k_cu_255103cd4cuda3std6ranges3__45__cpo4prevE,@object
	.size		_ZN34_INTERNAL_d485d004_4_k_cu_255103cd4cuda3std6ranges3__45__cpo4prevE,(_ZN34_INTERNAL_d485d004_4_k_cu_255103cd4cuda3std6ranges3__45__cpo9iter_moveE - _ZN34_INTERNAL_d485d004_4_k_cu_255103cd4cuda3std6ranges3__45__cpo4prevE)
_ZN34_INTERNAL_d485d004_4_k_cu_255103cd4cuda3std6ranges3__45__cpo4prevE:
	.zero		1
	.type		_ZN34_INTERNAL_d485d004_4_k_cu_255103cd4cuda3std6ranges3__45__cpo9iter_moveE,@object
	.size		_ZN34_INTERNAL_d485d004_4_k_cu_255103cd4cuda3std6ranges3__45__cpo9iter_moveE,(_ZN34_INTERNAL_d485d004_4_k_cu_255103cd6thrust24THRUST_300001_SM_1000_NS6system6detail10sequential3seqE - _ZN34_INTERNAL_d485d004_4_k_cu_255103cd4cuda3std6ranges3__45__cpo9iter_moveE)
_ZN34_INTERNAL_d485d004_4_k_cu_255103cd4cuda3std6ranges3__45__cpo9iter_moveE:
	.zero		1
	.type		_ZN34_INTERNAL_d485d004_4_k_cu_255103cd6thrust24THRUST_300001_SM_1000_NS6system6detail10sequential3seqE,@object
	.size		_ZN34_INTERNAL_d485d004_4_k_cu_255103cd6thrust24THRUST_300001_SM_1000_NS6system6detail10sequential3seqE,(_ZN34_INTERNAL_d485d004_4_k_cu_255103cd6thrust24THRUST_300001_SM_1000_NS12placeholders2_9E - _ZN34_INTERNAL_d485d004_4_k_cu_255103cd6thrust24THRUST_300001_SM_1000_NS6system6detail10sequential3seqE)
_ZN34_INTERNAL_d485d004_4_k_cu_255103cd6thrust24THRUST_300001_SM_1000_NS6system6detail10sequential3seqE:
	.zero		1
	.type		_ZN34_INTERNAL_d485d004_4_k_cu_255103cd6thrust24THRUST_300001_SM_1000_NS12placeholders2_9E,@object
	.size		_ZN34_INTERNAL_d485d004_4_k_cu_255103cd6thrust24THRUST_300001_SM_1000_NS12placeholders2_9E,(_ZN34_INTERNAL_d485d004_4_k_cu_255103cd4cuda3std3__419piecewise_constructE - _ZN34_INTERNAL_d485d004_4_k_cu_255103cd6thrust24THRUST_300001_SM_1000_NS12placeholders2_9E)
_ZN34_INTERNAL_d485d004_4_k_cu_255103cd6thrust24THRUST_300001_SM_1000_NS12placeholders2_9E:
	.zero		1
	.type		_ZN34_INTERNAL_d485d004_4_k_cu_255103cd4cuda3std3__419piecewise_constructE,@object
	.size		_ZN34_INTERNAL_d485d004_4_k_cu_255103cd4cuda3std3__419piecewise_constructE,(_ZN34_INTERNAL_d485d004_4_k_cu_255103cd4cuda3std6ranges3__45__cpo5cdataE - _ZN34_INTERNAL_d485d004_4_k_cu_255103cd4cuda3std3__419piecewise_constructE)
_ZN34_INTERNAL_d485d004_4_k_cu_255103cd4cuda3std3__419piecewise_constructE:
	.zero		1
	.type		_ZN34_INTERNAL_d485d004_4_k_cu_255103cd4cuda3std6ranges3__45__cpo5cdataE,@object
	.size		_ZN34_INTERNAL_d485d004_4_k_cu_255103cd4cuda3std6ranges3__45__cpo5cdataE,(_ZN34_INTERNAL_d485d004_4_k_cu_255103cd6thrust24THRUST_300001_SM_1000_NS12placeholders2_1E - _ZN34_INTERNAL_d485d004_4_k_cu_255103cd4cuda3std6ranges3__45__cpo5cdataE)
_ZN34_INTERNAL_d485d004_4_k_cu_255103cd4cuda3std6ranges3__45__cpo5cdataE:
	.zero		1
	.type		_ZN34_INTERNAL_d485d004_4_k_cu_255103cd6thrust24THRUST_300001_SM_1000_NS12placeholders2_1E,@object
	.size		_ZN34_INTERNAL_d485d004_4_k_cu_255103cd6thrust24THRUST_300001_SM_1000_NS12placeholders2_1E,(_ZN34_INTERNAL_d485d004_4_k_cu_255103cd4cuda3std3__45__cpo3endE - _ZN34_INTERNAL_d485d004_4_k_cu_255103cd6thrust24THRUST_300001_SM_1000_NS12placeholders2_1E)
_ZN34_INTERNAL_d485d004_4_k_cu_255103cd6thrust24THRUST_300001_SM_1000_NS12placeholders2_1E:
	.zero		1
	.type		_ZN34_INTERNAL_d485d004_4_k_cu_255103cd4cuda3std3__45__cpo3endE,@object
	.size		_ZN34_INTERNAL_d485d004_4_k_cu_255103cd4cuda3std3__45__cpo3endE,(_ZN34_INTERNAL_d485d004_4_k_cu_255103cd4cuda3std6ranges3__45__cpo3endE - _ZN34_INTERNAL_d485d004_4_k_cu_255103cd4cuda3std3__45__cpo3endE)
_ZN34_INTERNAL_d485d004_4_k_cu_255103cd4cuda3std3__45__cpo3endE:
	.zero		1
	.type		_ZN34_INTERNAL_d485d004_4_k_cu_255103cd4cuda3std6ranges3__45__cpo3endE,@object
	.size		_ZN34_INTERNAL_d485d004_4_k_cu_255103cd4cuda3std6ranges3__45__cpo3endE,(_ZN34_INTERNAL_d485d004_4_k_cu_255103cd6thrust24THRUST_300001_SM_1000_NS12placeholders2_5E - _ZN34_INTERNAL_d485d004_4_k_cu_255103cd4cuda3std6ranges3__45__cpo3endE)
_ZN34_INTERNAL_d485d004_4_k_cu_255103cd4cuda3std6ranges3__45__cpo3endE:
	.zero		1
	.type		_ZN34_INTERNAL_d485d004_4_k_cu_255103cd6thrust24THRUST_300001_SM_1000_NS12placeholders2_5E,@object
	.size		_ZN34_INTERNAL_d485d004_4_k_cu_255103cd6thrust24THRUST_300001_SM_1000_NS12placeholders2_5E,(_ZN34_INTERNAL_d485d004_4_k_cu_255103cd4cuda3std3__45__cpo4rendE - _ZN34_INTERNAL_d485d004_4_k_cu_255103cd6thrust24THRUST_300001_SM_1000_NS12placeholders2_5E)
_ZN34_INTERNAL_d485d004_4_k_cu_255103cd6thrust24THRUST_300001_SM_1000_NS12placeholders2_5E:
	.zero		1
	.type		_ZN34_INTERNAL_d485d004_4_k_cu_255103cd4cuda3std3__45__cpo4rendE,@object
	.size		_ZN34_INTERNAL_d485d004_4_k_cu_255103cd4cuda3std3__45__cpo4rendE,(_ZN34_INTERNAL_d485d004_4_k_cu_255103cd4cuda3std6ranges3__45__cpo9iter_swapE - _ZN34_INTERNAL_d485d004_4_k_cu_255103cd4cuda3std3__45__cpo4rendE)
_ZN34_INTERNAL_d485d004_4_k_cu_255103cd4cuda3std3__45__cpo4rendE:
	.zero		1
	.type		_ZN34_INTERNAL_d485d004_4_k_cu_255103cd4cuda3std6ranges3__45__cpo9iter_swapE,@object
	.size		_ZN34_INTERNAL_d485d004_4_k_cu_255103cd4cuda3std6ranges3__45__cpo9iter_swapE,(_ZN34_INTERNAL_d485d004_4_k_cu_255103cd4cuda3std3__48unexpectE - _ZN34_INTERNAL_d485d004_4_k_cu_255103cd4cuda3std6ranges3__45__cpo9iter_swapE)
_ZN34_INTERNAL_d485d004_4_k_cu_255103cd4cuda3std6ranges3__45__cpo9iter_swapE:
	.zero		1
	.type		_ZN34_INTERNAL_d485d004_4_k_cu_255103cd4cuda3std3__48unexpectE,@object
	.size		_ZN34_INTERNAL_d485d004_4_k_cu_255103cd4cuda3std3__48unexpectE,(_ZN34_INTERNAL_d485d004_4_k_cu_255103cd6thrust24THRUST_300001_SM_1000_NS8cuda_cub3parE - _ZN34_INTERNAL_d485d004_4_k_cu_255103cd4cuda3std3__48unexpectE)
_ZN34_INTERNAL_d485d004_4_k_cu_255103cd4cuda3std3__48unexpectE:
	.zero		1
	.type		_ZN34_INTERNAL_d485d004_4_k_cu_255103cd6thrust24THRUST_300001_SM_1000_NS8cuda_cub3parE,@object
	.size		_ZN34_INTERNAL_d485d004_4_k_cu_255103cd6thrust24THRUST_300001_SM_1000_NS8cuda_cub3parE,(.L_29 - _ZN34_INTERNAL_d485d004_4_k_cu_255103cd6thrust24THRUST_300001_SM_1000_NS8cuda_cub3parE)
_ZN34_INTERNAL_d485d004_4_k_cu_255103cd6thrust24THRUST_300001_SM_1000_NS8cuda_cub3parE:
	.zero		1
.L_29:


//--------------------- .nv.constant0._ZN3cub18CUB_300001_SM_10006detail11EmptyKernelIvEEvv --------------------------
	.section	.nv.constant0._ZN3cub18CUB_300001_SM_10006detail11EmptyKernelIvEEvv,"a",@progbits
	.sectionflags	@""
	.align	4
.nv.constant0._ZN3cub18CUB_300001_SM_10006detail11EmptyKernelIvEEvv:
	.zero		896


//--------------------- .nv.constant0._Z17prefix_sum_kerneliiPi --------------------------
	.section	.nv.constant0._Z17prefix_sum_kerneliiPi,"a",@progbits
	.sectionflags	@""
	.align	4
.nv.constant0._Z17prefix_sum_kerneliiPi:
	.zero		912


//--------------------- .nv.constant0._Z11facReqCountiPiS_S_S_ --------------------------
	.section	.nv.constant0._Z11facReqCountiPiS_S_S_,"a",@progbits
	.sectionflags	@""
	.align	4
.nv.constant0._Z11facReqCountiPiS_S_S_:
	.zero		936


//--------------------- .nv.constant0._Z8workListiPiS_S_S_S_S_ --------------------------
	.section	.nv.constant0._Z8workListiPiS_S_S_S_S_,"a",@progbits
	.sectionflags	@""
	.align	4
.nv.constant0._Z8workListiPiS_S_S_S_S_:
	.zero		952


//--------------------- .nv.constant0._Z14processRequestiPiS_S_S_S_S_S_S_S_ --------------------------
	.section	.nv.constant0._Z14processRequestiPiS_S_S_S_S_S_S_S_,"a",@progbits
	.sectionflags	@""
	.align	4
.nv.constant0._Z14processRequestiPiS_S_S_S_S_S_S_S_:
	.zero		976


//--------------------- SYMBOLS --------------------------

	.type		.nv.reservedSmem.offset0,@object
	.size		.nv.reservedSmem.offset0,0x4
